// auto-generated by cutlass_sweep.gemm — config: {"arch": "sm_90", "cluster_m": 2, "cluster_n": 1, "dtype": "e4m3", "dtype_b": "e4m3", "layout": "nt", "stages": 0, "tile_k": 32, "tile_m": 192, "tile_n": 48}
#include "cutlass/cutlass.h"
#include "cutlass/gemm/collective/collective_builder.hpp"
#include "cutlass/gemm/device/gemm_universal_adapter.h"
#include "cutlass/gemm/kernel/gemm_universal.hpp"
#include "cutlass/epilogue/collective/collective_builder.hpp"

using ElemA = cutlass::float_e4m3_t;
using ElemB = cutlass::float_e4m3_t;
using ElemCD = cutlass::float_e4m3_t;
using Acc  = float;
using TileShape    = cute::Shape<cute::_192, cute::_48, cute::_32>;
using ClusterShape = cute::Shape<cute::_2, cute::_1, cute::_1>;

using CollectiveEpilogue = typename cutlass::epilogue::collective::CollectiveBuilder<
    cutlass::arch::Sm90, cutlass::arch::OpClassTensorOp,
    TileShape, ClusterShape,
    cutlass::epilogue::collective::EpilogueTileAuto,
    Acc, Acc,
    ElemCD, cutlass::layout::RowMajor, 128 / cutlass::sizeof_bits<ElemCD>::value,
    ElemCD, cutlass::layout::RowMajor, 128 / cutlass::sizeof_bits<ElemCD>::value,
    cutlass::epilogue::collective::EpilogueScheduleAuto
  >::CollectiveOp;

using CollectiveMainloop = typename cutlass::gemm::collective::CollectiveBuilder<
    cutlass::arch::Sm90, cutlass::arch::OpClassTensorOp,
    ElemA, cutlass::layout::RowMajor, 128 / cutlass::sizeof_bits<ElemA>::value,
    ElemB, cutlass::layout::ColumnMajor, 128 / cutlass::sizeof_bits<ElemB>::value,
    Acc,
    TileShape, ClusterShape,
    cutlass::gemm::collective::StageCountAutoCarveout<static_cast<int>(sizeof(typename CollectiveEpilogue::SharedStorage))>,
    cutlass::gemm::collective::KernelScheduleAuto
  >::CollectiveOp;

using GemmKernel = cutlass::gemm::kernel::GemmUniversal<
    cute::Shape<int,int,int,int>,
    CollectiveMainloop,
    CollectiveEpilogue
>;
using Gemm = cutlass::gemm::device::GemmUniversalAdapter<GemmKernel>;

// Force the device kernel symbol into the cubin without needing a host main.
auto* _anchor = &cutlass::device_kernel<GemmKernel>;


// ===== COMPILED SASS (sm_90a) =====

	.target	sm_90a

	.elftype	@"ET_EXEC"


//--------------------- .note.nv.tkinfo           --------------------------
	.section	.note.nv.tkinfo,"",@"SHT_NOTE"
	.sectionflags	@"SHF_NOTE_NV_TKINFO"
	.tkinfo
        /*0018*/ 	.word	0x00000002
        /*0030*/ 	.string	""
        /*0030*/ 	.string	"ptxas"
        /*0030*/ 	.string	"Cuda compilation tools, release 13.0, V13.0.88"
        /*0030*/ 	.string	"Build cuda_13.0.r13.0/compiler.36424714_0"
        /*0030*/ 	.string	"-arch sm_90a -m 64 "



//--------------------- .note.nv.cuinfo           --------------------------
	.section	.note.nv.cuinfo,"",@"SHT_NOTE"
	.sectionflags	@"SHF_NOTE_NV_CUINFO"
        /*0018*/ 	.short	0x0002
        /*001a*/ 	.short	0x005a
        /*001c*/ 	.short	0x0082
	.zero		2


//--------------------- .nv.info                  --------------------------
	.section	.nv.info,"",@"SHT_CUDA_INFO"
	.align	4


	//----- nvinfo : EIATTR_REGCOUNT
	.align		4
        /*0000*/ 	.byte	0x04, 0x2f
        /*0002*/ 	.short	(.L_12 - .L_11)
	.align		4
.L_11:
        /*0004*/ 	.word	index@(_ZN7cutlass13device_kernelINS_4gemm6kernel13GemmUniversalIN4cute5tupleIJiiiiEEENS1_10collective13CollectiveMmaINS1_37MainloopSm90TmaGmmaWarpSpecializedFP8ILi30ENS5_IJNS4_1CILi2EEENSA_ILi1EEESC_EEENS1_35KernelTmaWarpSpecializedCooperativeEEENS5_IJNSA_ILi192EEENSA_ILi48EEENSA_ILi32EEEEEENS_12float_e4m3_tENS5_IJlSC_lEEESK_SL_NS4_8TiledMMAINS4_8MMA_AtomIJNS4_4SM904GMMA30MMA_64x16x32_F32E4M3E4M3_SS_TNILNSP_7ScaleInE1ELSR_1EEEEEENS4_6LayoutISD_NS5_IJSC_NSA_ILi0EEESV_EEEEENS5_IJNS4_10UnderscoreESY_SY_EEEEENS4_13SM90_TMA_LOADENS4_14ComposedLayoutINS4_7SwizzleILi1ELi4ELi3EEENS4_18smem_ptr_flag_bitsILi8EEENSU_INS5_IJNSA_ILi8EEESI_EEENS5_IJSI_SC_EEEEEEEvNS4_8identityENS4_23SM90_TMA_LOAD_MULTICASTES1B_vS1C_EENS_8epilogue10collective6detail29Sm90TmaWarpSpecializedAdapterINS1G_15DefaultEpilogueISK_SL_SL_NS1F_6thread17LinearCombinationISK_Li1EffLNS1K_9ScaleType4KindE0ELNS_15FloatRoundStyleE2ESK_EENS1_15EpilogueDefaultEEEEEvvEEEEvNT_6ParamsE)
        /*0008*/ 	.word	0x000000a8


	//----- nvinfo : EIATTR_FRAME_SIZE
	.align		4
.L_12:
        /*000c*/ 	.byte	0x04, 0x11
        /*000e*/ 	.short	(.L_14 - .L_13)
	.align		4
.L_13:
        /*0010*/ 	.word	index@(_ZN7cutlass13device_kernelINS_4gemm6kernel13GemmUniversalIN4cute5tupleIJiiiiEEENS1_10collective13CollectiveMmaINS1_37MainloopSm90TmaGmmaWarpSpecializedFP8ILi30ENS5_IJNS4_1CILi2EEENSA_ILi1EEESC_EEENS1_35KernelTmaWarpSpecializedCooperativeEEENS5_IJNSA_ILi192EEENSA_ILi48EEENSA_ILi32EEEEEENS_12float_e4m3_tENS5_IJlSC_lEEESK_SL_NS4_8TiledMMAINS4_8MMA_AtomIJNS4_4SM904GMMA30MMA_64x16x32_F32E4M3E4M3_SS_TNILNSP_7ScaleInE1ELSR_1EEEEEENS4_6LayoutISD_NS5_IJSC_NSA_ILi0EEESV_EEEEENS5_IJNS4_10UnderscoreESY_SY_EEEEENS4_13SM90_TMA_LOADENS4_14ComposedLayoutINS4_7SwizzleILi1ELi4ELi3EEENS4_18smem_ptr_flag_bitsILi8EEENSU_INS5_IJNSA_ILi8EEESI_EEENS5_IJSI_SC_EEEEEEEvNS4_8identityENS4_23SM90_TMA_LOAD_MULTICASTES1B_vS1C_EENS_8epilogue10collective6detail29Sm90TmaWarpSpecializedAdapterINS1G_15DefaultEpilogueISK_SL_SL_NS1F_6thread17LinearCombinationISK_Li1EffLNS1K_9ScaleType4KindE0ELNS_15FloatRoundStyleE2ESK_EENS1_15EpilogueDefaultEEEEEvvEEEEvNT_6ParamsE)
        /*0014*/ 	.word	0x00000000


	//----- nvinfo : EIATTR_MIN_STACK_SIZE
	.align		4
.L_14:
        /*0018*/ 	.byte	0x04, 0x12
        /*001a*/ 	.short	(.L_16 - .L_15)
	.align		4
.L_15:
        /*001c*/ 	.word	index@(_ZN7cutlass13device_kernelINS_4gemm6kernel13GemmUniversalIN4cute5tupleIJiiiiEEENS1_10collective13CollectiveMmaINS1_37MainloopSm90TmaGmmaWarpSpecializedFP8ILi30ENS5_IJNS4_1CILi2EEENSA_ILi1EEESC_EEENS1_35KernelTmaWarpSpecializedCooperativeEEENS5_IJNSA_ILi192EEENSA_ILi48EEENSA_ILi32EEEEEENS_12float_e4m3_tENS5_IJlSC_lEEESK_SL_NS4_8TiledMMAINS4_8MMA_AtomIJNS4_4SM904GMMA30MMA_64x16x32_F32E4M3E4M3_SS_TNILNSP_7ScaleInE1ELSR_1EEEEEENS4_6LayoutISD_NS5_IJSC_NSA_ILi0EEESV_EEEEENS5_IJNS4_10UnderscoreESY_SY_EEEEENS4_13SM90_TMA_LOADENS4_14ComposedLayoutINS4_7SwizzleILi1ELi4ELi3EEENS4_18smem_ptr_flag_bitsILi8EEENSU_INS5_IJNSA_ILi8EEESI_EEENS5_IJSI_SC_EEEEEEEvNS4_8identityENS4_23SM90_TMA_LOAD_MULTICASTES1B_vS1C_EENS_8epilogue10collective6detail29Sm90TmaWarpSpecializedAdapterINS1G_15DefaultEpilogueISK_SL_SL_NS1F_6thread17LinearCombinationISK_Li1EffLNS1K_9ScaleType4KindE0ELNS_15FloatRoundStyleE2ESK_EENS1_15EpilogueDefaultEEEEEvvEEEEvNT_6ParamsE)
        /*0020*/ 	.word	0x00000000
.L_16:


//--------------------- .nv.compat                --------------------------
	.section	.nv.compat,"",@"SHT_CUDA_COMPAT_INFO"
	.align	4
        /*0000*/ 	.byte	0x02, 0x09, 0x01, 0x00, 0x02, 0x02, 0x04, 0x00, 0x02, 0x05, 0x05, 0x00, 0x03, 0x07, 0x01, 0x01
        /*0010*/ 	.byte	0x02, 0x03, 0x01, 0x00, 0x02, 0x06, 0x01, 0x00, 0x04, 0x0b, 0x08, 0x00, 0x00, 0x00, 0x00, 0x00
        /*0020*/ 	.byte	0x00, 0x00, 0x00, 0x00


//--------------------- .nv.info._ZN7cutlass13device_kernelINS_4gemm6kernel13GemmUniversalIN4cute5tupleIJiiiiEEENS1_10collective13CollectiveMmaINS1_37MainloopSm90TmaGmmaWarpSpecializedFP8ILi30ENS5_IJNS4_1CILi2EEENSA_ILi1EEESC_EEENS1_35KernelTmaWarpSpecializedCooperativeEEENS5_IJNSA_ILi192EEENSA_ILi48EEENSA_ILi32EEEEEENS_12float_e4m3_tENS5_IJlSC_lEEESK_SL_NS4_8TiledMMAINS4_8MMA_AtomIJNS4_4SM904GMMA30MMA_64x16x32_F32E4M3E4M3_SS_TNILNSP_7ScaleInE1ELSR_1EEEEEENS4_6LayoutISD_NS5_IJSC_NSA_ILi0EEESV_EEEEENS5_IJNS4_10UnderscoreESY_SY_EEEEENS4_13SM90_TMA_LOADENS4_14ComposedLayoutINS4_7SwizzleILi1ELi4ELi3EEENS4_18smem_ptr_flag_bitsILi8EEENSU_INS5_IJNSA_ILi8EEESI_EEENS5_IJSI_SC_EEEEEEEvNS4_8identityENS4_23SM90_TMA_LOAD_MULTICASTES1B_vS1C_EENS_8epilogue10collective6detail29Sm90TmaWarpSpecializedAdapterINS1G_15DefaultEpilogueISK_SL_SL_NS1F_6thread17LinearCombinationISK_Li1EffLNS1K_9ScaleType4KindE0ELNS_15FloatRoundStyleE2ESK_EENS1_15EpilogueDefaultEEEEEvvEEEEvNT_6ParamsE --------------------------
	.section	.nv.info._ZN7cutlass13device_kernelINS_4gemm6kernel13GemmUniversalIN4cute5tupleIJiiiiEEENS1_10collective13CollectiveMmaINS1_37MainloopSm90TmaGmmaWarpSpecializedFP8ILi30ENS5_IJNS4_1CILi2EEENSA_ILi1EEESC_EEENS1_35KernelTmaWarpSpecializedCooperativeEEENS5_IJNSA_ILi192EEENSA_ILi48EEENSA_ILi32EEEEEENS_12float_e4m3_tENS5_IJlSC_lEEESK_SL_NS4_8TiledMMAINS4_8MMA_AtomIJNS4_4SM904GMMA30MMA_64x16x32_F32E4M3E4M3_SS_TNILNSP_7ScaleInE1ELSR_1EEEEEENS4_6LayoutISD_NS5_IJSC_NSA_ILi0EEESV_EEEEENS5_IJNS4_10UnderscoreESY_SY_EEEEENS4_13SM90_TMA_LOADENS4_14ComposedLayoutINS4_7SwizzleILi1ELi4ELi3EEENS4_18smem_ptr_flag_bitsILi8EEENSU_INS5_IJNSA_ILi8EEESI_EEENS5_IJSI_SC_EEEEEEEvNS4_8identityENS4_23SM90_TMA_LOAD_MULTICASTES1B_vS1C_EENS_8epilogue10collective6detail29Sm90TmaWarpSpecializedAdapterINS1G_15DefaultEpilogueISK_SL_SL_NS1F_6thread17LinearCombinationISK_Li1EffLNS1K_9ScaleType4KindE0ELNS_15FloatRoundStyleE2ESK_EENS1_15EpilogueDefaultEEEEEvvEEEEvNT_6ParamsE,"",@"SHT_CUDA_INFO"
	.sectionflags	@""
	.align	4


	//----- nvinfo : EIATTR_CUDA_API_VERSION
	.align		4
        /*0000*/ 	.byte	0x04, 0x37
        /*0002*/ 	.short	(.L_18 - .L_17)
.L_17:
        /*0004*/ 	.word	0x00000082


	//----- nvinfo : EIATTR_KPARAM_INFO
	.align		4
.L_18:
        /*0008*/ 	.byte	0x04, 0x17
        /*000a*/ 	.short	(.L_20 - .L_19)
.L_19:
        /*000c*/ 	.word	0x00000000
        /*0010*/ 	.short	0x0000
        /*0012*/ 	.short	0x0070
        /*0014*/ 	.byte	0x00, 0xf0, 0x01, 0x10


	//----- nvinfo : EIATTR_SPARSE_MMA_MASK
	.align		4
.L_20:
        /*0018*/ 	.byte	0x03, 0x50
        /*001a*/ 	.short	0x0000


	//----- nvinfo : EIATTR_MAXREG_COUNT
	.align		4
        /*001c*/ 	.byte	0x03, 0x1b
        /*001e*/ 	.short	0x00a8


	//----- nvinfo : EIATTR_NUM_BARRIERS
	.align		4
        /*0020*/ 	.byte	0x02, 0x4c
        /*0022*/ 	.byte	0x01
	.zero		1


	//----- nvinfo : EIATTR_MERCURY_ISA_VERSION
	.align		4
        /*0024*/ 	.byte	0x03, 0x5f
        /*0026*/ 	.short	0x0101


	//----- nvinfo : EIATTR_INT_WARP_WIDE_INSTR_OFFSETS
	.align		4
        /*0028*/ 	.byte	0x04, 0x31
        /*002a*/ 	.short	(.L_22 - .L_21)


	//   ....[0]....
.L_21:
        /*002c*/ 	.word	0x000007f0


	//   ....[1]....
        /*0030*/ 	.word	0x00000820


	//   ....[2]....
        /*0034*/ 	.word	0x000009d0


	//----- nvinfo : EIATTR_COOP_GROUP_MASK_REGIDS
	.align		4
.L_22:
        /*0038*/ 	.byte	0x04, 0x29
        /*003a*/ 	.short	(.L_24 - .L_23)


	//   ....[0]....
.L_23:
        /*003c*/ 	.word	0xffffffff


	//   ....[1]....
        /*0040*/ 	.word	0xffffffff


	//   ....[2]....
        /*0044*/ 	.word	0xffffffff


	//   ....[3]....
        /*0048*/ 	.word	0xffffffff


	//   ....[4]....
        /*004c*/ 	.word	0xffffffff


	//   ....[5]....
        /*0050*/ 	.word	0xffffffff


	//----- nvinfo : EIATTR_COOP_GROUP_INSTR_OFFSETS
	.align		4
.L_24:
        /*0054*/ 	.byte	0x04, 0x28
        /*0056*/ 	.short	(.L_26 - .L_25)


	//   ....[0]....
.L_25:
        /*0058*/ 	.word	0x00000060


	//   ....[1]....
        /*005c*/ 	.word	0x00000070


	//   ....[2]....
        /*0060*/ 	.word	0x00000130


	//   ....[3]....
        /*0064*/ 	.word	0x00000640


	//   ....[4]....
        /*0068*/ 	.word	0x00000b60


	//   ....[5]....
        /*006c*/ 	.word	0x000015e0


	//----- nvinfo : EIATTR_REG_RECONFIG
	.align		4
.L_26:
        /*0070*/ 	.byte	0x01, 0x54
	.zero		2


	//----- nvinfo : EIATTR_MBARRIER_INSTR_OFFSETS
	.align		4
        /*0074*/ 	.byte	0x04, 0x39
        /*0076*/ 	.short	(.L_28 - .L_27)


	//   ....[0]....
.L_27:
        /*0078*/ 	.word	0x00000250
        /*007c*/ 	.word	0x000000ff
        /*0080*/ 	.word	0x00000000
        /*0084*/ 	.short	0x0100
        /*0086*/ 	.byte	0x08
	.zero		1


	//   ....[1]....
        /*0088*/ 	.word	0x00000260
        /*008c*/ 	.word	0x000000ff
        /*0090*/ 	.word	0x000000f0
        /*0094*/ 	.short	0x0100
        /*0096*/ 	.byte	0x08
	.zero		1


	//   ....[2]....
        /*0098*/ 	.word	0x00000270
        /*009c*/ 	.word	0x000000ff
        /*00a0*/ 	.word	0x00000008
        /*00a4*/ 	.short	0x0100
        /*00a6*/ 	.byte	0x08
	.zero		1


	//   ....[3]....
        /*00a8*/ 	.word	0x00000280
        /*00ac*/ 	.word	0x000000ff
        /*00b0*/ 	.word	0x000000f8
        /*00b4*/ 	.short	0x0100
        /*00b6*/ 	.byte	0x08
	.zero		1


	//   ....[4]....
        /*00b8*/ 	.word	0x00000290
        /*00bc*/ 	.word	0x000000ff
        /*00c0*/ 	.word	0x00000010
        /*00c4*/ 	.short	0x0100
        /*00c6*/ 	.byte	0x08
	.zero		1


	//   ....[5]....
        /*00c8*/ 	.word	0x000002a0
        /*00cc*/ 	.word	0x000000ff
        /*00d0*/ 	.word	0x00000100
        /*00d4*/ 	.short	0x0100
        /*00d6*/ 	.byte	0x08
	.zero		1


	//   ....[6]....
        /*00d8*/ 	.word	0x000002b0
        /*00dc*/ 	.word	0x000000ff
        /*00e0*/ 	.word	0x00000018
        /*00e4*/ 	.short	0x0100
        /*00e6*/ 	.byte	0x08
	.zero		1


	//   ....[7]....
        /*00e8*/ 	.word	0x000002c0
        /*00ec*/ 	.word	0x000000ff
        /*00f0*/ 	.word	0x00000108
        /*00f4*/ 	.short	0x0100
        /*00f6*/ 	.byte	0x08
	.zero		1


	//   ....[8]....
        /*00f8*/ 	.word	0x000002d0
        /*00fc*/ 	.word	0x000000ff
        /*0100*/ 	.word	0x00000020
        /*0104*/ 	.short	0x0100
        /*0106*/ 	.byte	0x08
	.zero		1


	//   ....[9]....
        /*0108*/ 	.word	0x000002e0
        /*010c*/ 	.word	0x000000ff
        /*0110*/ 	.word	0x00000110
        /*0114*/ 	.short	0x0100
        /*0116*/ 	.byte	0x08
	.zero		1


	//   ....[10]....
        /*0118*/ 	.word	0x000002f0
        /*011c*/ 	.word	0x000000ff
        /*0120*/ 	.word	0x00000028
        /*0124*/ 	.short	0x0100
        /*0126*/ 	.byte	0x08
	.zero		1


	//   ....[11]....
        /*0128*/ 	.word	0x00000300
        /*012c*/ 	.word	0x000000ff
        /*0130*/ 	.word	0x00000118
        /*0134*/ 	.short	0x0100
        /*0136*/ 	.byte	0x08
	.zero		1


	//   ....[12]....
        /*0138*/ 	.word	0x00000310
        /*013c*/ 	.word	0x000000ff
        /*0140*/ 	.word	0x00000030
        /*0144*/ 	.short	0x0100
        /*0146*/ 	.byte	0x08
	.zero		1


	//   ....[13]....
        /*0148*/ 	.word	0x00000320
        /*014c*/ 	.word	0x000000ff
        /*0150*/ 	.word	0x00000120
        /*0154*/ 	.short	0x0100
        /*0156*/ 	.byte	0x08
	.zero		1


	//   ....[14]....
        /*0158*/ 	.word	0x00000330
        /*015c*/ 	.word	0x000000ff
        /*0160*/ 	.word	0x00000038
        /*0164*/ 	.short	0x0100
        /*0166*/ 	.byte	0x08
	.zero		1


	//   ....[15]....
        /*0168*/ 	.word	0x00000340
        /*016c*/ 	.word	0x000000ff
        /*0170*/ 	.word	0x00000128
        /*0174*/ 	.short	0x0100
        /*0176*/ 	.byte	0x08
	.zero		1


	//   ....[16]....
        /*0178*/ 	.word	0x00000350
        /*017c*/ 	.word	0x000000ff
        /*0180*/ 	.word	0x00000040
        /*0184*/ 	.short	0x0100
        /*0186*/ 	.byte	0x08
	.zero		1


	//   ....[17]....
        /*0188*/ 	.word	0x00000360
        /*018c*/ 	.word	0x000000ff
        /*0190*/ 	.word	0x00000130
        /*0194*/ 	.short	0x0100
        /*0196*/ 	.byte	0x08
	.zero		1


	//   ....[18]....
        /*0198*/ 	.word	0x00000370
        /*019c*/ 	.word	0x000000ff
        /*01a0*/ 	.word	0x00000048
        /*01a4*/ 	.short	0x0100
        /*01a6*/ 	.byte	0x08
	.zero		1


	//   ....[19]....
        /*01a8*/ 	.word	0x00000380
        /*01ac*/ 	.word	0x000000ff
        /*01b0*/ 	.word	0x00000138
        /*01b4*/ 	.short	0x0100
        /*01b6*/ 	.byte	0x08
	.zero		1


	//   ....[20]....
        /*01b8*/ 	.word	0x00000390
        /*01bc*/ 	.word	0x000000ff
        /*01c0*/ 	.word	0x00000050
        /*01c4*/ 	.short	0x0100
        /*01c6*/ 	.byte	0x08
	.zero		1


	//   ....[21]....
        /*01c8*/ 	.word	0x000003a0
        /*01cc*/ 	.word	0x000000ff
        /*01d0*/ 	.word	0x00000140
        /*01d4*/ 	.short	0x0100
        /*01d6*/ 	.byte	0x08
	.zero		1


	//   ....[22]....
        /*01d8*/ 	.word	0x000003b0
        /*01dc*/ 	.word	0x000000ff
        /*01e0*/ 	.word	0x00000058
        /*01e4*/ 	.short	0x0100
        /*01e6*/ 	.byte	0x08
	.zero		1


	//   ....[23]....
        /*01e8*/ 	.word	0x000003c0
        /*01ec*/ 	.word	0x000000ff
        /*01f0*/ 	.word	0x00000148
        /*01f4*/ 	.short	0x0100
        /*01f6*/ 	.byte	0x08
	.zero		1


	//   ....[24]....
        /*01f8*/ 	.word	0x000003d0
        /*01fc*/ 	.word	0x000000ff
        /*0200*/ 	.word	0x00000060
        /*0204*/ 	.short	0x0100
        /*0206*/ 	.byte	0x08
	.zero		1


	//   ....[25]....
        /*0208*/ 	.word	0x000003e0
        /*020c*/ 	.word	0x000000ff
        /*0210*/ 	.word	0x00000150
        /*0214*/ 	.short	0x0100
        /*0216*/ 	.byte	0x08
	.zero		1


	//   ....[26]....
        /*0218*/ 	.word	0x000003f0
        /*021c*/ 	.word	0x000000ff
        /*0220*/ 	.word	0x00000068
        /*0224*/ 	.short	0x0100
        /*0226*/ 	.byte	0x08
	.zero		1


	//   ....[27]....
        /*0228*/ 	.word	0x00000400
        /*022c*/ 	.word	0x000000ff
        /*0230*/ 	.word	0x00000158
        /*0234*/ 	.short	0x0100
        /*0236*/ 	.byte	0x08
	.zero		1


	//   ....[28]....
        /*0238*/ 	.word	0x00000410
        /*023c*/ 	.word	0x000000ff
        /*0240*/ 	.word	0x00000070
        /*0244*/ 	.short	0x0100
        /*0246*/ 	.byte	0x08
	.zero		1


	//   ....[29]....
        /*0248*/ 	.word	0x00000420
        /*024c*/ 	.word	0x000000ff
        /*0250*/ 	.word	0x00000160
        /*0254*/ 	.short	0x0100
        /*0256*/ 	.byte	0x08
	.zero		1


	//   ....[30]....
        /*0258*/ 	.word	0x00000430
        /*025c*/ 	.word	0x000000ff
        /*0260*/ 	.word	0x00000078
        /*0264*/ 	.short	0x0100
        /*0266*/ 	.byte	0x08
	.zero		1


	//   ....[31]....
        /*0268*/ 	.word	0x00000440
        /*026c*/ 	.word	0x000000ff
        /*0270*/ 	.word	0x00000168
        /*0274*/ 	.short	0x0100
        /*0276*/ 	.byte	0x08
	.zero		1


	//   ....[32]....
        /*0278*/ 	.word	0x00000450
        /*027c*/ 	.word	0x000000ff
        /*0280*/ 	.word	0x00000080
        /*0284*/ 	.short	0x0100
        /*0286*/ 	.byte	0x08
	.zero		1


	//   ....[33]....
        /*0288*/ 	.word	0x00000460
        /*028c*/ 	.word	0x000000ff
        /*0290*/ 	.word	0x00000170
        /*0294*/ 	.short	0x0100
        /*0296*/ 	.byte	0x08
	.zero		1


	//   ....[34]....
        /*0298*/ 	.word	0x00000470
        /*029c*/ 	.word	0x000000ff
        /*02a0*/ 	.word	0x00000088
        /*02a4*/ 	.short	0x0100
        /*02a6*/ 	.byte	0x08
	.zero		1


	//   ....[35]....
        /*02a8*/ 	.word	0x00000480
        /*02ac*/ 	.word	0x000000ff
        /*02b0*/ 	.word	0x00000178
        /*02b4*/ 	.short	0x0100
        /*02b6*/ 	.byte	0x08
	.zero		1


	//   ....[36]....
        /*02b8*/ 	.word	0x00000490
        /*02bc*/ 	.word	0x000000ff
        /*02c0*/ 	.word	0x00000090
        /*02c4*/ 	.short	0x0100
        /*02c6*/ 	.byte	0x08
	.zero		1


	//   ....[37]....
        /*02c8*/ 	.word	0x000004a0
        /*02cc*/ 	.word	0x000000ff
        /*02d0*/ 	.word	0x00000180
        /*02d4*/ 	.short	0x0100
        /*02d6*/ 	.byte	0x08
	.zero		1


	//   ....[38]....
        /*02d8*/ 	.word	0x000004b0
        /*02dc*/ 	.word	0x000000ff
        /*02e0*/ 	.word	0x00000098
        /*02e4*/ 	.short	0x0100
        /*02e6*/ 	.byte	0x08
	.zero		1


	//   ....[39]....
        /*02e8*/ 	.word	0x000004c0
        /*02ec*/ 	.word	0x000000ff
        /*02f0*/ 	.word	0x00000188
        /*02f4*/ 	.short	0x0100
        /*02f6*/ 	.byte	0x08
	.zero		1


	//   ....[40]....
        /*02f8*/ 	.word	0x000004d0
        /*02fc*/ 	.word	0x000000ff
        /*0300*/ 	.word	0x000000a0
        /*0304*/ 	.short	0x0100
        /*0306*/ 	.byte	0x08
	.zero		1


	//   ....[41]....
        /*0308*/ 	.word	0x000004e0
        /*030c*/ 	.word	0x000000ff
        /*0310*/ 	.word	0x00000190
        /*0314*/ 	.short	0x0100
        /*0316*/ 	.byte	0x08
	.zero		1


	//   ....[42]....
        /*0318*/ 	.word	0x000004f0
        /*031c*/ 	.word	0x000000ff
        /*0320*/ 	.word	0x000000a8
        /*0324*/ 	.short	0x0100
        /*0326*/ 	.byte	0x08
	.zero		1


	//   ....[43]....
        /*0328*/ 	.word	0x00000500
        /*032c*/ 	.word	0x000000ff
        /*0330*/ 	.word	0x00000198
        /*0334*/ 	.short	0x0100
        /*0336*/ 	.byte	0x08
	.zero		1


	//   ....[44]....
        /*0338*/ 	.word	0x00000510
        /*033c*/ 	.word	0x000000ff
        /*0340*/ 	.word	0x000000b0
        /*0344*/ 	.short	0x0100
        /*0346*/ 	.byte	0x08
	.zero		1


	//   ....[45]....
        /*0348*/ 	.word	0x00000520
        /*034c*/ 	.word	0x000000ff
        /*0350*/ 	.word	0x000001a0
        /*0354*/ 	.short	0x0100
        /*0356*/ 	.byte	0x08
	.zero		1


	//   ....[46]....
        /*0358*/ 	.word	0x00000530
        /*035c*/ 	.word	0x000000ff
        /*0360*/ 	.word	0x000000b8
        /*0364*/ 	.short	0x0100
        /*0366*/ 	.byte	0x08
	.zero		1


	//   ....[47]....
        /*0368*/ 	.word	0x00000540
        /*036c*/ 	.word	0x000000ff
        /*0370*/ 	.word	0x000001a8
        /*0374*/ 	.short	0x0100
        /*0376*/ 	.byte	0x08
	.zero		1


	//   ....[48]....
        /*0378*/ 	.word	0x00000550
        /*037c*/ 	.word	0x000000ff
        /*0380*/ 	.word	0x000000c0
        /*0384*/ 	.short	0x0100
        /*0386*/ 	.byte	0x08
	.zero		1


	//   ....[49]....
        /*0388*/ 	.word	0x00000560
        /*038c*/ 	.word	0x000000ff
        /*0390*/ 	.word	0x000001b0
        /*0394*/ 	.short	0x0100
        /*0396*/ 	.byte	0x08
	.zero		1


	//   ....[50]....
        /*0398*/ 	.word	0x00000570
        /*039c*/ 	.word	0x000000ff
        /*03a0*/ 	.word	0x000000c8
        /*03a4*/ 	.short	0x0100
        /*03a6*/ 	.byte	0x08
	.zero		1


	//   ....[51]....
        /*03a8*/ 	.word	0x00000580
        /*03ac*/ 	.word	0x000000ff
        /*03b0*/ 	.word	0x000001b8
        /*03b4*/ 	.short	0x0100
        /*03b6*/ 	.byte	0x08
	.zero		1


	//   ....[52]....
        /*03b8*/ 	.word	0x00000590
        /*03bc*/ 	.word	0x000000ff
        /*03c0*/ 	.word	0x000000d0
        /*03c4*/ 	.short	0x0100
        /*03c6*/ 	.byte	0x08
	.zero		1


	//   ....[53]....
        /*03c8*/ 	.word	0x000005a0
        /*03cc*/ 	.word	0x000000ff
        /*03d0*/ 	.word	0x000001c0
        /*03d4*/ 	.short	0x0100
        /*03d6*/ 	.byte	0x08
	.zero		1


	//   ....[54]....
        /*03d8*/ 	.word	0x000005b0
        /*03dc*/ 	.word	0x000000ff
        /*03e0*/ 	.word	0x000000d8
        /*03e4*/ 	.short	0x0100
        /*03e6*/ 	.byte	0x08
	.zero		1


	//   ....[55]....
        /*03e8*/ 	.word	0x000005c0
        /*03ec*/ 	.word	0x000000ff
        /*03f0*/ 	.word	0x000001c8
        /*03f4*/ 	.short	0x0100
        /*03f6*/ 	.byte	0x08
	.zero		1


	//   ....[56]....
        /*03f8*/ 	.word	0x000005d0
        /*03fc*/ 	.word	0x000000ff
        /*0400*/ 	.word	0x000000e0
        /*0404*/ 	.short	0x0100
        /*0406*/ 	.byte	0x08
	.zero		1


	//   ....[57]....
        /*0408*/ 	.word	0x000005e0
        /*040c*/ 	.word	0x000000ff
        /*0410*/ 	.word	0x000001d0
        /*0414*/ 	.short	0x0100
        /*0416*/ 	.byte	0x08
	.zero		1


	//   ....[58]....
        /*0418*/ 	.word	0x000005f0
        /*041c*/ 	.word	0x000000ff
        /*0420*/ 	.word	0x000000e8
        /*0424*/ 	.short	0x0100
        /*0426*/ 	.byte	0x08
	.zero		1


	//   ....[59]....
        /*0428*/ 	.word	0x00000600
        /*042c*/ 	.word	0x000000ff
        /*0430*/ 	.word	0x000001d8
        /*0434*/ 	.short	0x0100
        /*0436*/ 	.byte	0x08
	.zero		1


	//   ....[60]....
        /*0438*/ 	.word	0x00000a60
        /*043c*/ 	.word	0x000000ff
        /*0440*/ 	.word	0x000001f0
        /*0444*/ 	.short	0x0100
        /*0446*/ 	.byte	0x06
	.zero		1


	//   ....[61]....
        /*0448*/ 	.word	0x00000af0
        /*044c*/ 	.word	0x000000ff
        /*0450*/ 	.word	0x000001f8
        /*0454*/ 	.short	0x0100
        /*0456*/ 	.byte	0x06
	.zero		1


	//   ....[62]....
        /*0458*/ 	.word	0x00001a00
        /*045c*/ 	.word	0x000000ff
        /*0460*/ 	.word	0x00000000
        /*0464*/ 	.short	0x010a
        /*0466*/ 	.byte	0x07
	.zero		1


	//   ....[63]....
        /*0468*/ 	.word	0x00001a60
        /*046c*/ 	.word	0x000000ff
        /*0470*/ 	.word	0x00000000
        /*0474*/ 	.short	0x010a
        /*0476*/ 	.byte	0x07
	.zero		1


	//   ....[64]....
        /*0478*/ 	.word	0x000022e0
        /*047c*/ 	.word	0x000000ff
        /*0480*/ 	.word	0x00000000
        /*0484*/ 	.short	0x010a
        /*0486*/ 	.byte	0x0c
	.zero		1


	//   ....[65]....
        /*0488*/ 	.word	0x00002320
        /*048c*/ 	.word	0x000000ff
        /*0490*/ 	.word	0x00000000
        /*0494*/ 	.short	0x010a
        /*0496*/ 	.byte	0x0c
	.zero		1


	//   ....[66]....
        /*0498*/ 	.word	0x00002940
        /*049c*/ 	.word	0x0000000e
        /*04a0*/ 	.word	0x00000000
        /*04a4*/ 	.short	0x0101
        /*04a6*/ 	.byte	0x3f
	.zero		1


	//   ....[67]....
        /*04a8*/ 	.word	0x00002ee0
        /*04ac*/ 	.word	0x0000000a
        /*04b0*/ 	.word	0x00000000
        /*04b4*/ 	.short	0x0101
        /*04b6*/ 	.byte	0x3f
	.zero		1


	//   ....[68]....
        /*04b8*/ 	.word	0x00007850
        /*04bc*/ 	.word	0x00000014
        /*04c0*/ 	.word	0x000000f0
        /*04c4*/ 	.short	0x010a
        /*04c6*/ 	.byte	0x3f
	.zero		1


	//   ....[69]....
        /*04c8*/ 	.word	0x00007bd0
        /*04cc*/ 	.word	0x00000008
        /*04d0*/ 	.word	0x000001f8
        /*04d4*/ 	.short	0x0101
        /*04d6*/ 	.byte	0x3f
	.zero		1


	//   ....[70]....
        /*04d8*/ 	.word	0x000082f0
        /*04dc*/ 	.word	0x00000006
        /*04e0*/ 	.word	0x00000000
        /*04e4*/ 	.short	0x010a
        /*04e6*/ 	.byte	0x3f
	.zero		1


	//   ....[71]....
        /*04e8*/ 	.word	0x00008370
        /*04ec*/ 	.word	0x00000007
        /*04f0*/ 	.word	0x00000000
        /*04f4*/ 	.short	0x010a
        /*04f6*/ 	.byte	0x3f
	.zero		1


	//   ....[72]....
        /*04f8*/ 	.word	0x00008400
        /*04fc*/ 	.word	0x00000006
        /*0500*/ 	.word	0x00000000
        /*0504*/ 	.short	0x010a
        /*0506*/ 	.byte	0x3f
	.zero		1


	//   ....[73]....
        /*0508*/ 	.word	0x00008490
        /*050c*/ 	.word	0x00000009
        /*0510*/ 	.word	0x00000000
        /*0514*/ 	.short	0x010a
        /*0516*/ 	.byte	0x3f
	.zero		1


	//   ....[74]....
        /*0518*/ 	.word	0x00008520
        /*051c*/ 	.word	0x00000006
        /*0520*/ 	.word	0x00000000
        /*0524*/ 	.short	0x010a
        /*0526*/ 	.byte	0x3f
	.zero		1


	//   ....[75]....
        /*0528*/ 	.word	0x000085b0
        /*052c*/ 	.word	0x00000009
        /*0530*/ 	.word	0x00000000
        /*0534*/ 	.short	0x010a
        /*0536*/ 	.byte	0x3f
	.zero		1


	//   ....[76]....
        /*0538*/ 	.word	0x00008640
        /*053c*/ 	.word	0x00000006
        /*0540*/ 	.word	0x00000000
        /*0544*/ 	.short	0x010a
        /*0546*/ 	.byte	0x3f
	.zero		1


	//   ....[77]....
        /*0548*/ 	.word	0x000086d0
        /*054c*/ 	.word	0x00000009
        /*0550*/ 	.word	0x00000000
        /*0554*/ 	.short	0x010a
        /*0556*/ 	.byte	0x3f
	.zero		1


	//   ....[78]....
        /*0558*/ 	.word	0x00008760
        /*055c*/ 	.word	0x00000006
        /*0560*/ 	.word	0x00000000
        /*0564*/ 	.short	0x010a
        /*0566*/ 	.byte	0x3f
	.zero		1


	//   ....[79]....
        /*0568*/ 	.word	0x000087f0
        /*056c*/ 	.word	0x00000009
        /*0570*/ 	.word	0x00000000
        /*0574*/ 	.short	0x010a
        /*0576*/ 	.byte	0x3f
	.zero		1


	//   ....[80]....
        /*0578*/ 	.word	0x00008880
        /*057c*/ 	.word	0x00000006
        /*0580*/ 	.word	0x00000000
        /*0584*/ 	.short	0x010a
        /*0586*/ 	.byte	0x3f
	.zero		1


	//   ....[81]....
        /*0588*/ 	.word	0x00008910
        /*058c*/ 	.word	0x00000009
        /*0590*/ 	.word	0x00000000
        /*0594*/ 	.short	0x010a
        /*0596*/ 	.byte	0x3f
	.zero		1


	//   ....[82]....
        /*0598*/ 	.word	0x000089a0
        /*059c*/ 	.word	0x00000006
        /*05a0*/ 	.word	0x00000000
        /*05a4*/ 	.short	0x010a
        /*05a6*/ 	.byte	0x3f
	.zero		1


	//   ....[83]....
        /*05a8*/ 	.word	0x00008a30
        /*05ac*/ 	.word	0x00000009
        /*05b0*/ 	.word	0x00000000
        /*05b4*/ 	.short	0x010a
        /*05b6*/ 	.byte	0x3f
	.zero		1


	//   ....[84]....
        /*05b8*/ 	.word	0x00008ac0
        /*05bc*/ 	.word	0x00000006
        /*05c0*/ 	.word	0x00000000
        /*05c4*/ 	.short	0x010a
        /*05c6*/ 	.byte	0x3f
	.zero		1


	//   ....[85]....
        /*05c8*/ 	.word	0x00008b50
        /*05cc*/ 	.word	0x00000009
        /*05d0*/ 	.word	0x00000000
        /*05d4*/ 	.short	0x010a
        /*05d6*/ 	.byte	0x3f
	.zero		1


	//   ....[86]....
        /*05d8*/ 	.word	0x00008be0
        /*05dc*/ 	.word	0x00000006
        /*05e0*/ 	.word	0x00000000
        /*05e4*/ 	.short	0x010a
        /*05e6*/ 	.byte	0x3f
	.zero		1


	//   ....[87]....
        /*05e8*/ 	.word	0x00008c70
        /*05ec*/ 	.word	0x00000009
        /*05f0*/ 	.word	0x00000000
        /*05f4*/ 	.short	0x010a
        /*05f6*/ 	.byte	0x3f
	.zero		1


	//   ....[88]....
        /*05f8*/ 	.word	0x00008d00
        /*05fc*/ 	.word	0x00000006
        /*0600*/ 	.word	0x00000000
        /*0604*/ 	.short	0x010a
        /*0606*/ 	.byte	0x3f
	.zero		1


	//   ....[89]....
        /*0608*/ 	.word	0x00008d90
        /*060c*/ 	.word	0x00000009
        /*0610*/ 	.word	0x00000000
        /*0614*/ 	.short	0x010a
        /*0616*/ 	.byte	0x3f
	.zero		1


	//   ....[90]....
        /*0618*/ 	.word	0x00008e20
        /*061c*/ 	.word	0x00000006
        /*0620*/ 	.word	0x00000000
        /*0624*/ 	.short	0x010a
        /*0626*/ 	.byte	0x3f
	.zero		1


	//   ....[91]....
        /*0628*/ 	.word	0x00008eb0
        /*062c*/ 	.word	0x00000009
        /*0630*/ 	.word	0x00000000
        /*0634*/ 	.short	0x010a
        /*0636*/ 	.byte	0x3f
	.zero		1


	//   ....[92]....
        /*0638*/ 	.word	0x00008f40
        /*063c*/ 	.word	0x00000006
        /*0640*/ 	.word	0x00000000
        /*0644*/ 	.short	0x010a
        /*0646*/ 	.byte	0x3f
	.zero		1


	//   ....[93]....
        /*0648*/ 	.word	0x00008fd0
        /*064c*/ 	.word	0x00000009
        /*0650*/ 	.word	0x00000000
        /*0654*/ 	.short	0x010a
        /*0656*/ 	.byte	0x3f
	.zero		1


	//   ....[94]....
        /*0658*/ 	.word	0x00009060
        /*065c*/ 	.word	0x00000006
        /*0660*/ 	.word	0x00000000
        /*0664*/ 	.short	0x010a
        /*0666*/ 	.byte	0x3f
	.zero		1


	//   ....[95]....
        /*0668*/ 	.word	0x000090f0
        /*066c*/ 	.word	0x00000009
        /*0670*/ 	.word	0x00000000
        /*0674*/ 	.short	0x010a
        /*0676*/ 	.byte	0x3f
	.zero		1


	//   ....[96]....
        /*0678*/ 	.word	0x00009180
        /*067c*/ 	.word	0x00000006
        /*0680*/ 	.word	0x00000000
        /*0684*/ 	.short	0x010a
        /*0686*/ 	.byte	0x3f
	.zero		1


	//   ....[97]....
        /*0688*/ 	.word	0x00009210
        /*068c*/ 	.word	0x00000009
        /*0690*/ 	.word	0x00000000
        /*0694*/ 	.short	0x010a
        /*0696*/ 	.byte	0x3f
	.zero		1


	//   ....[98]....
        /*0698*/ 	.word	0x000092a0
        /*069c*/ 	.word	0x00000006
        /*06a0*/ 	.word	0x00000000
        /*06a4*/ 	.short	0x010a
        /*06a6*/ 	.byte	0x3f
	.zero		1


	//   ....[99]....
        /*06a8*/ 	.word	0x00009330
        /*06ac*/ 	.word	0x00000003
        /*06b0*/ 	.word	0x00000000
        /*06b4*/ 	.short	0x010a
        /*06b6*/ 	.byte	0x3f
	.zero		1


	//   ....[100]....
        /*06b8*/ 	.word	0x000093a0
        /*06bc*/ 	.word	0x0000000d
        /*06c0*/ 	.word	0x00000000
        /*06c4*/ 	.short	0x010a
        /*06c6*/ 	.byte	0x3f
	.zero		1


	//   ....[101]....
        /*06c8*/ 	.word	0x00009400
        /*06cc*/ 	.word	0x0000000f
        /*06d0*/ 	.word	0x00000000
        /*06d4*/ 	.short	0x010a
        /*06d6*/ 	.byte	0x3f
	.zero		1


	//   ....[102]....
        /*06d8*/ 	.word	0x000094d0
        /*06dc*/ 	.word	0x00000014
        /*06e0*/ 	.word	0x000000f0
        /*06e4*/ 	.short	0x010a
        /*06e6*/ 	.byte	0x3f
	.zero		1


	//   ....[103]....
        /*06e8*/ 	.word	0x000095a0
        /*06ec*/ 	.word	0x00000006
        /*06f0*/ 	.word	0x00000000
        /*06f4*/ 	.short	0x010a
        /*06f6*/ 	.byte	0x3f
	.zero		1


	//   ....[104]....
        /*06f8*/ 	.word	0x000095f0
        /*06fc*/ 	.word	0x00000007
        /*0700*/ 	.word	0x00000000
        /*0704*/ 	.short	0x010a
        /*0706*/ 	.byte	0x3f
	.zero		1


	//   ....[105]....
        /*0708*/ 	.word	0x00009640
        /*070c*/ 	.word	0x00000006
        /*0710*/ 	.word	0x00000000
        /*0714*/ 	.short	0x010a
        /*0716*/ 	.byte	0x3f
	.zero		1


	//   ....[106]....
        /*0718*/ 	.word	0x00009690
        /*071c*/ 	.word	0x00000009
        /*0720*/ 	.word	0x00000000
        /*0724*/ 	.short	0x010a
        /*0726*/ 	.byte	0x3f
	.zero		1


	//   ....[107]....
        /*0728*/ 	.word	0x000096e0
        /*072c*/ 	.word	0x00000006
        /*0730*/ 	.word	0x00000000
        /*0734*/ 	.short	0x010a
        /*0736*/ 	.byte	0x3f
	.zero		1


	//   ....[108]....
        /*0738*/ 	.word	0x00009730
        /*073c*/ 	.word	0x00000009
        /*0740*/ 	.word	0x00000000
        /*0744*/ 	.short	0x010a
        /*0746*/ 	.byte	0x3f
	.zero		1


	//   ....[109]....
        /*0748*/ 	.word	0x00009780
        /*074c*/ 	.word	0x00000006
        /*0750*/ 	.word	0x00000000
        /*0754*/ 	.short	0x010a
        /*0756*/ 	.byte	0x3f
	.zero		1


	//   ....[110]....
        /*0758*/ 	.word	0x000097d0
        /*075c*/ 	.word	0x00000009
        /*0760*/ 	.word	0x00000000
        /*0764*/ 	.short	0x010a
        /*0766*/ 	.byte	0x3f
	.zero		1


	//   ....[111]....
        /*0768*/ 	.word	0x00009820
        /*076c*/ 	.word	0x00000006
        /*0770*/ 	.word	0x00000000
        /*0774*/ 	.short	0x010a
        /*0776*/ 	.byte	0x3f
	.zero		1


	//   ....[112]....
        /*0778*/ 	.word	0x00009870
        /*077c*/ 	.word	0x00000009
        /*0780*/ 	.word	0x00000000
        /*0784*/ 	.short	0x010a
        /*0786*/ 	.byte	0x3f
	.zero		1


	//   ....[113]....
        /*0788*/ 	.word	0x000098c0
        /*078c*/ 	.word	0x00000006
        /*0790*/ 	.word	0x00000000
        /*0794*/ 	.short	0x010a
        /*0796*/ 	.byte	0x3f
	.zero		1


	//   ....[114]....
        /*0798*/ 	.word	0x00009910
        /*079c*/ 	.word	0x00000009
        /*07a0*/ 	.word	0x00000000
        /*07a4*/ 	.short	0x010a
        /*07a6*/ 	.byte	0x3f
	.zero		1


	//   ....[115]....
        /*07a8*/ 	.word	0x00009960
        /*07ac*/ 	.word	0x00000006
        /*07b0*/ 	.word	0x00000000
        /*07b4*/ 	.short	0x010a
        /*07b6*/ 	.byte	0x3f
	.zero		1


	//   ....[116]....
        /*07b8*/ 	.word	0x000099b0
        /*07bc*/ 	.word	0x00000009
        /*07c0*/ 	.word	0x00000000
        /*07c4*/ 	.short	0x010a
        /*07c6*/ 	.byte	0x3f
	.zero		1


	//   ....[117]....
        /*07c8*/ 	.word	0x00009a00
        /*07cc*/ 	.word	0x00000006
        /*07d0*/ 	.word	0x00000000
        /*07d4*/ 	.short	0x010a
        /*07d6*/ 	.byte	0x3f
	.zero		1


	//   ....[118]....
        /*07d8*/ 	.word	0x00009a50
        /*07dc*/ 	.word	0x00000009
        /*07e0*/ 	.word	0x00000000
        /*07e4*/ 	.short	0x010a
        /*07e6*/ 	.byte	0x3f
	.zero		1


	//   ....[119]....
        /*07e8*/ 	.word	0x00009aa0
        /*07ec*/ 	.word	0x00000006
        /*07f0*/ 	.word	0x00000000
        /*07f4*/ 	.short	0x010a
        /*07f6*/ 	.byte	0x3f
	.zero		1


	//   ....[120]....
        /*07f8*/ 	.word	0x00009af0
        /*07fc*/ 	.word	0x00000009
        /*0800*/ 	.word	0x00000000
        /*0804*/ 	.short	0x010a
        /*0806*/ 	.byte	0x3f
	.zero		1


	//   ....[121]....
        /*0808*/ 	.word	0x00009b40
        /*080c*/ 	.word	0x00000006
        /*0810*/ 	.word	0x00000000
        /*0814*/ 	.short	0x010a
        /*0816*/ 	.byte	0x3f
	.zero		1


	//   ....[122]....
        /*0818*/ 	.word	0x00009b90
        /*081c*/ 	.word	0x00000009
        /*0820*/ 	.word	0x00000000
        /*0824*/ 	.short	0x010a
        /*0826*/ 	.byte	0x3f
	.zero		1


	//   ....[123]....
        /*0828*/ 	.word	0x00009be0
        /*082c*/ 	.word	0x00000006
        /*0830*/ 	.word	0x00000000
        /*0834*/ 	.short	0x010a
        /*0836*/ 	.byte	0x3f
	.zero		1


	//   ....[124]....
        /*0838*/ 	.word	0x00009c30
        /*083c*/ 	.word	0x00000009
        /*0840*/ 	.word	0x00000000
        /*0844*/ 	.short	0x010a
        /*0846*/ 	.byte	0x3f
	.zero		1


	//   ....[125]....
        /*0848*/ 	.word	0x00009c80
        /*084c*/ 	.word	0x00000006
        /*0850*/ 	.word	0x00000000
        /*0854*/ 	.short	0x010a
        /*0856*/ 	.byte	0x3f
	.zero		1


	//   ....[126]....
        /*0858*/ 	.word	0x00009cd0
        /*085c*/ 	.word	0x00000009
        /*0860*/ 	.word	0x00000000
        /*0864*/ 	.short	0x010a
        /*0866*/ 	.byte	0x3f
	.zero		1


	//   ....[127]....
        /*0868*/ 	.word	0x00009d20
        /*086c*/ 	.word	0x00000006
        /*0870*/ 	.word	0x00000000
        /*0874*/ 	.short	0x010a
        /*0876*/ 	.byte	0x3f
	.zero		1


	//   ....[128]....
        /*0878*/ 	.word	0x00009d70
        /*087c*/ 	.word	0x00000009
        /*0880*/ 	.word	0x00000000
        /*0884*/ 	.short	0x010a
        /*0886*/ 	.byte	0x3f
	.zero		1


	//   ....[129]....
        /*0888*/ 	.word	0x00009dc0
        /*088c*/ 	.word	0x00000006
        /*0890*/ 	.word	0x00000000
        /*0894*/ 	.short	0x010a
        /*0896*/ 	.byte	0x3f
	.zero		1


	//   ....[130]....
        /*0898*/ 	.word	0x00009e10
        /*089c*/ 	.word	0x00000009
        /*08a0*/ 	.word	0x00000000
        /*08a4*/ 	.short	0x010a
        /*08a6*/ 	.byte	0x3f
	.zero		1


	//   ....[131]....
        /*08a8*/ 	.word	0x00009e60
        /*08ac*/ 	.word	0x00000006
        /*08b0*/ 	.word	0x00000000
        /*08b4*/ 	.short	0x010a
        /*08b6*/ 	.byte	0x3f
	.zero		1


	//----- nvinfo : EIATTR_NUM_MBARRIERS
	.align		4
.L_28:
        /*08b8*/ 	.byte	0x03, 0x38
        /*08ba*/ 	.short	0x003e


	//----- nvinfo : EIATTR_EXIT_INSTR_OFFSETS
	.align		4
        /*08bc*/ 	.byte	0x04, 0x1c
        /*08be*/ 	.short	(.L_30 - .L_29)


	//   ....[0]....
.L_29:
        /*08c0*/ 	.word	0x00000cc0


	//   ....[1]....
        /*08c4*/ 	.word	0x000014b0


	//   ....[2]....
        /*08c8*/ 	.word	0x00006f80


	//   ....[3]....
        /*08cc*/ 	.word	0x000074e0


	//   ....[4]....
        /*08d0*/ 	.word	0x00009380


	//----- nvinfo : EIATTR_MAX_THREADS
	.align		4
.L_30:
        /*08d4*/ 	.byte	0x04, 0x05
        /*08d6*/ 	.short	(.L_32 - .L_31)
.L_31:
        /*08d8*/ 	.word	0x00000180
        /*08dc*/ 	.word	0x00000001
        /*08e0*/ 	.word	0x00000001


	//----- nvinfo : EIATTR_CRS_STACK_SIZE
	.align		4
.L_32:
        /*08e4*/ 	.byte	0x04, 0x1e
        /*08e6*/ 	.short	(.L_34 - .L_33)
.L_33:
        /*08e8*/ 	.word	0x00000000


	//----- nvinfo : EIATTR_CBANK_PARAM_SIZE
	.align		4
.L_34:
        /*08ec*/ 	.byte	0x03, 0x19
        /*08ee*/ 	.short	0x0470


	//----- nvinfo : EIATTR_PARAM_CBANK
	.align		4
        /*08f0*/ 	.byte	0x04, 0x0a
        /*08f2*/ 	.short	(.L_36 - .L_35)
	.align		4
.L_35:
        /*08f4*/ 	.word	index@(.nv.constant0._ZN7cutlass13device_kernelINS_4gemm6kernel13GemmUniversalIN4cute5tupleIJiiiiEEENS1_10collective13CollectiveMmaINS1_37MainloopSm90TmaGmmaWarpSpecializedFP8ILi30ENS5_IJNS4_1CILi2EEENSA_ILi1EEESC_EEENS1_35KernelTmaWarpSpecializedCooperativeEEENS5_IJNSA_ILi192EEENSA_ILi48EEENSA_ILi32EEEEEENS_12float_e4m3_tENS5_IJlSC_lEEESK_SL_NS4_8TiledMMAINS4_8MMA_AtomIJNS4_4SM904GMMA30MMA_64x16x32_F32E4M3E4M3_SS_TNILNSP_7ScaleInE1ELSR_1EEEEEENS4_6LayoutISD_NS5_IJSC_NSA_ILi0EEESV_EEEEENS5_IJNS4_10UnderscoreESY_SY_EEEEENS4_13SM90_TMA_LOADENS4_14ComposedLayoutINS4_7SwizzleILi1ELi4ELi3EEENS4_18smem_ptr_flag_bitsILi8EEENSU_INS5_IJNSA_ILi8EEESI_EEENS5_IJSI_SC_EEEEEEEvNS4_8identityENS4_23SM90_TMA_LOAD_MULTICASTES1B_vS1C_EENS_8epilogue10collective6detail29Sm90TmaWarpSpecializedAdapterINS1G_15DefaultEpilogueISK_SL_SL_NS1F_6thread17LinearCombinationISK_Li1EffLNS1K_9ScaleType4KindE0ELNS_15FloatRoundStyleE2ESK_EENS1_15EpilogueDefaultEEEEEvvEEEEvNT_6ParamsE)
        /*08f8*/ 	.short	0x0210
        /*08fa*/ 	.short	0x0470


	//----- nvinfo : EIATTR_SW_WAR
	.align		4
.L_36:
        /*08fc*/ 	.byte	0x04, 0x36
        /*08fe*/ 	.short	(.L_38 - .L_37)
.L_37:
        /*0900*/ 	.word	0x00000008
.L_38:


//--------------------- .nv.callgraph             --------------------------
	.section	.nv.callgraph,"",@"SHT_CUDA_CALLGRAPH"
	.align	4
	.sectionentsize	8
	.align		4
        /*0000*/ 	.word	0x00000000
	.align		4
        /*0004*/ 	.word	0xffffffff
	.align		4
        /*0008*/ 	.word	0x00000000
	.align		4
        /*000c*/ 	.word	0xfffffffe
	.align		4
        /*0010*/ 	.word	0x00000000
	.align		4
        /*0014*/ 	.word	0xfffffffd
	.align		4
        /*0018*/ 	.word	0x00000000
	.align		4
        /*001c*/ 	.word	0xfffffffc


//--------------------- .nv.constant4             --------------------------
	.section	.nv.constant4,"a",@progbits
	.align	8
	.align		8
.nv.constant4:
        /*0000*/ 	.dword	_ZN40_INTERNAL_30657475_4_k_cu_5f78e649_145914cuda3std3__45__cpo5beginE
	.align		8
        /*0008*/ 	.dword	_ZN40_INTERNAL_30657475_4_k_cu_5f78e649_145914cuda3std3__45__cpo3endE
	.align		8
        /*0010*/ 	.dword	_ZN40_INTERNAL_30657475_4_k_cu_5f78e649_145914cuda3std3__45__cpo6cbeginE
	.align		8
        /*0018*/ 	.dword	_ZN40_INTERNAL_30657475_4_k_cu_5f78e649_145914cuda3std3__45__cpo4cendE
	.align		8
        /*0020*/ 	.dword	_ZN40_INTERNAL_30657475_4_k_cu_5f78e649_145914cuda3std3__442_GLOBAL__N__30657475_4_k_cu_5f78e649_145916ignoreE
	.align		8
        /*0028*/ 	.dword	_ZN40_INTERNAL_30657475_4_k_cu_5f78e649_145914cuda3std3__419piecewise_constructE
	.align		8
        /*0030*/ 	.dword	_ZN40_INTERNAL_30657475_4_k_cu_5f78e649_145914cuda3std3__48in_placeE
	.align		8
        /*0038*/ 	.dword	_ZN40_INTERNAL_30657475_4_k_cu_5f78e649_145914cuda3std6ranges3__45__cpo4swapE
	.align		8
        /*0040*/ 	.dword	_ZN40_INTERNAL_30657475_4_k_cu_5f78e649_145914cuda3std6ranges3__45__cpo9iter_moveE
	.align		8
        /*0048*/ 	.dword	_ZN40_INTERNAL_30657475_4_k_cu_5f78e649_145914cute7productE
	.align		8
        /*0050*/ 	.dword	_ZN40_INTERNAL_30657475_4_k_cu_5f78e649_145914cute1_E


//--------------------- .text._ZN7cutlass13device_kernelINS_4gemm6kernel13GemmUniversalIN4cute5tupleIJiiiiEEENS1_10collective13CollectiveMmaINS1_37MainloopSm90TmaGmmaWarpSpecializedFP8ILi30ENS5_IJNS4_1CILi2EEENSA_ILi1EEESC_EEENS1_35KernelTmaWarpSpecializedCooperativeEEENS5_IJNSA_ILi192EEENSA_ILi48EEENSA_ILi32EEEEEENS_12float_e4m3_tENS5_IJlSC_lEEESK_SL_NS4_8TiledMMAINS4_8MMA_AtomIJNS4_4SM904GMMA30MMA_64x16x32_F32E4M3E4M3_SS_TNILNSP_7ScaleInE1ELSR_1EEEEEENS4_6LayoutISD_NS5_IJSC_NSA_ILi0EEESV_EEEEENS5_IJNS4_10UnderscoreESY_SY_EEEEENS4_13SM90_TMA_LOADENS4_14ComposedLayoutINS4_7SwizzleILi1ELi4ELi3EEENS4_18smem_ptr_flag_bitsILi8EEENSU_INS5_IJNSA_ILi8EEESI_EEENS5_IJSI_SC_EEEEEEEvNS4_8identityENS4_23SM90_TMA_LOAD_MULTICASTES1B_vS1C_EENS_8epilogue10collective6detail29Sm90TmaWarpSpecializedAdapterINS1G_15DefaultEpilogueISK_SL_SL_NS1F_6thread17LinearCombinationISK_Li1EffLNS1K_9ScaleType4KindE0ELNS_15FloatRoundStyleE2ESK_EENS1_15EpilogueDefaultEEEEEvvEEEEvNT_6ParamsE --------------------------
	.section	.text._ZN7cutlass13device_kernelINS_4gemm6kernel13GemmUniversalIN4cute5tupleIJiiiiEEENS1_10collective13CollectiveMmaINS1_37MainloopSm90TmaGmmaWarpSpecializedFP8ILi30ENS5_IJNS4_1CILi2EEENSA_ILi1EEESC_EEENS1_35KernelTmaWarpSpecializedCooperativeEEENS5_IJNSA_ILi192EEENSA_ILi48EEENSA_ILi32EEEEEENS_12float_e4m3_tENS5_IJlSC_lEEESK_SL_NS4_8TiledMMAINS4_8MMA_AtomIJNS4_4SM904GMMA30MMA_64x16x32_F32E4M3E4M3_SS_TNILNSP_7ScaleInE1ELSR_1EEEEEENS4_6LayoutISD_NS5_IJSC_NSA_ILi0EEESV_EEEEENS5_IJNS4_10UnderscoreESY_SY_EEEEENS4_13SM90_TMA_LOADENS4_14ComposedLayoutINS4_7SwizzleILi1ELi4ELi3EEENS4_18smem_ptr_flag_bitsILi8EEENSU_INS5_IJNSA_ILi8EEESI_EEENS5_IJSI_SC_EEEEEEEvNS4_8identityENS4_23SM90_TMA_LOAD_MULTICASTES1B_vS1C_EENS_8epilogue10collective6detail29Sm90TmaWarpSpecializedAdapterINS1G_15DefaultEpilogueISK_SL_SL_NS1F_6thread17LinearCombinationISK_Li1EffLNS1K_9ScaleType4KindE0ELNS_15FloatRoundStyleE2ESK_EENS1_15EpilogueDefaultEEEEEvvEEEEvNT_6ParamsE,"ax",@progbits
	.align	128
.text._ZN7cutlass13device_kernelINS_4gemm6kernel13GemmUniversalIN4cute5tupleIJiiiiEEENS1_10collective13CollectiveMmaINS1_37MainloopSm90TmaGmmaWarpSpecializedFP8ILi30ENS5_IJNS4_1CILi2EEENSA_ILi1EEESC_EEENS1_35KernelTmaWarpSpecializedCooperativeEEENS5_IJNSA_ILi192EEENSA_ILi48EEENSA_ILi32EEEEEENS_12float_e4m3_tENS5_IJlSC_lEEESK_SL_NS4_8TiledMMAINS4_8MMA_AtomIJNS4_4SM904GMMA30MMA_64x16x32_F32E4M3E4M3_SS_TNILNSP_7ScaleInE1ELSR_1EEEEEENS4_6LayoutISD_NS5_IJSC_NSA_ILi0EEESV_EEEEENS5_IJNS4_10UnderscoreESY_SY_EEEEENS4_13SM90_TMA_LOADENS4_14ComposedLayoutINS4_7SwizzleILi1ELi4ELi3EEENS4_18smem_ptr_flag_bitsILi8EEENSU_INS5_IJNSA_ILi8EEESI_EEENS5_IJSI_SC_EEEEEEEvNS4_8identityENS4_23SM90_TMA_LOAD_MULTICASTES1B_vS1C_EENS_8epilogue10collective6detail29Sm90TmaWarpSpecializedAdapterINS1G_15DefaultEpilogueISK_SL_SL_NS1F_6thread17LinearCombinationISK_Li1EffLNS1K_9ScaleType4KindE0ELNS_15FloatRoundStyleE2ESK_EENS1_15EpilogueDefaultEEEEEvvEEEEvNT_6ParamsE:
        .type           _ZN7cutlass13device_kernelINS_4gemm6kernel13GemmUniversalIN4cute5tupleIJiiiiEEENS1_10collective13CollectiveMmaINS1_37MainloopSm90TmaGmmaWarpSpecializedFP8ILi30ENS5_IJNS4_1CILi2EEENSA_ILi1EEESC_EEENS1_35KernelTmaWarpSpecializedCooperativeEEENS5_IJNSA_ILi192EEENSA_ILi48EEENSA_ILi32EEEEEENS_12float_e4m3_tENS5_IJlSC_lEEESK_SL_NS4_8TiledMMAINS4_8MMA_AtomIJNS4_4SM904GMMA30MMA_64x16x32_F32E4M3E4M3_SS_TNILNSP_7ScaleInE1ELSR_1EEEEEENS4_6LayoutISD_NS5_IJSC_NSA_ILi0EEESV_EEEEENS5_IJNS4_10UnderscoreESY_SY_EEEEENS4_13SM90_TMA_LOADENS4_14ComposedLayoutINS4_7SwizzleILi1ELi4ELi3EEENS4_18smem_ptr_flag_bitsILi8EEENSU_INS5_IJNSA_ILi8EEESI_EEENS5_IJSI_SC_EEEEEEEvNS4_8identityENS4_23SM90_TMA_LOAD_MULTICASTES1B_vS1C_EENS_8epilogue10collective6detail29Sm90TmaWarpSpecializedAdapterINS1G_15DefaultEpilogueISK_SL_SL_NS1F_6thread17LinearCombinationISK_Li1EffLNS1K_9ScaleType4KindE0ELNS_15FloatRoundStyleE2ESK_EENS1_15EpilogueDefaultEEEEEvvEEEEvNT_6ParamsE,@function
        .size           _ZN7cutlass13device_kernelINS_4gemm6kernel13GemmUniversalIN4cute5tupleIJiiiiEEENS1_10collective13CollectiveMmaINS1_37MainloopSm90TmaGmmaWarpSpecializedFP8ILi30ENS5_IJNS4_1CILi2EEENSA_ILi1EEESC_EEENS1_35KernelTmaWarpSpecializedCooperativeEEENS5_IJNSA_ILi192EEENSA_ILi48EEENSA_ILi32EEEEEENS_12float_e4m3_tENS5_IJlSC_lEEESK_SL_NS4_8TiledMMAINS4_8MMA_AtomIJNS4_4SM904GMMA30MMA_64x16x32_F32E4M3E4M3_SS_TNILNSP_7ScaleInE1ELSR_1EEEEEENS4_6LayoutISD_NS5_IJSC_NSA_ILi0EEESV_EEEEENS5_IJNS4_10UnderscoreESY_SY_EEEEENS4_13SM90_TMA_LOADENS4_14ComposedLayoutINS4_7SwizzleILi1ELi4ELi3EEENS4_18smem_ptr_flag_bitsILi8EEENSU_INS5_IJNSA_ILi8EEESI_EEENS5_IJSI_SC_EEEEEEEvNS4_8identityENS4_23SM90_TMA_LOAD_MULTICASTES1B_vS1C_EENS_8epilogue10collective6detail29Sm90TmaWarpSpecializedAdapterINS1G_15DefaultEpilogueISK_SL_SL_NS1F_6thread17LinearCombinationISK_Li1EffLNS1K_9ScaleType4KindE0ELNS_15FloatRoundStyleE2ESK_EENS1_15EpilogueDefaultEEEEEvvEEEEvNT_6ParamsE,(.L_x_227 - _ZN7cutlass13device_kernelINS_4gemm6kernel13GemmUniversalIN4cute5tupleIJiiiiEEENS1_10collective13CollectiveMmaINS1_37MainloopSm90TmaGmmaWarpSpecializedFP8ILi30ENS5_IJNS4_1CILi2EEENSA_ILi1EEESC_EEENS1_35KernelTmaWarpSpecializedCooperativeEEENS5_IJNSA_ILi192EEENSA_ILi48EEENSA_ILi32EEEEEENS_12float_e4m3_tENS5_IJlSC_lEEESK_SL_NS4_8TiledMMAINS4_8MMA_AtomIJNS4_4SM904GMMA30MMA_64x16x32_F32E4M3E4M3_SS_TNILNSP_7ScaleInE1ELSR_1EEEEEENS4_6LayoutISD_NS5_IJSC_NSA_ILi0EEESV_EEEEENS5_IJNS4_10UnderscoreESY_SY_EEEEENS4_13SM90_TMA_LOADENS4_14ComposedLayoutINS4_7SwizzleILi1ELi4ELi3EEENS4_18smem_ptr_flag_bitsILi8EEENSU_INS5_IJNSA_ILi8EEESI_EEENS5_IJSI_SC_EEEEEEEvNS4_8identityENS4_23SM90_TMA_LOAD_MULTICASTES1B_vS1C_EENS_8epilogue10collective6detail29Sm90TmaWarpSpecializedAdapterINS1G_15DefaultEpilogueISK_SL_SL_NS1F_6thread17LinearCombinationISK_Li1EffLNS1K_9ScaleType4KindE0ELNS_15FloatRoundStyleE2ESK_EENS1_15EpilogueDefaultEEEEEvvEEEEvNT_6ParamsE)
        .other          _ZN7cutlass13device_kernelINS_4gemm6kernel13GemmUniversalIN4cute5tupleIJiiiiEEENS1_10collective13CollectiveMmaINS1_37MainloopSm90TmaGmmaWarpSpecializedFP8ILi30ENS5_IJNS4_1CILi2EEENSA_ILi1EEESC_EEENS1_35KernelTmaWarpSpecializedCooperativeEEENS5_IJNSA_ILi192EEENSA_ILi48EEENSA_ILi32EEEEEENS_12float_e4m3_tENS5_IJlSC_lEEESK_SL_NS4_8TiledMMAINS4_8MMA_AtomIJNS4_4SM904GMMA30MMA_64x16x32_F32E4M3E4M3_SS_TNILNSP_7ScaleInE1ELSR_1EEEEEENS4_6LayoutISD_NS5_IJSC_NSA_ILi0EEESV_EEEEENS5_IJNS4_10UnderscoreESY_SY_EEEEENS4_13SM90_TMA_LOADENS4_14ComposedLayoutINS4_7SwizzleILi1ELi4ELi3EEENS4_18smem_ptr_flag_bitsILi8EEENSU_INS5_IJNSA_ILi8EEESI_EEENS5_IJSI_SC_EEEEEEEvNS4_8identityENS4_23SM90_TMA_LOAD_MULTICASTES1B_vS1C_EENS_8epilogue10collective6detail29Sm90TmaWarpSpecializedAdapterINS1G_15DefaultEpilogueISK_SL_SL_NS1F_6thread17LinearCombinationISK_Li1EffLNS1K_9ScaleType4KindE0ELNS_15FloatRoundStyleE2ESK_EENS1_15EpilogueDefaultEEEEEvvEEEEvNT_6ParamsE,@"STO_CUDA_ENTRY STV_DEFAULT"
_ZN7cutlass13device_kernelINS_4gemm6kernel13GemmUniversalIN4cute5tupleIJiiiiEEENS1_10collective13CollectiveMmaINS1_37MainloopSm90TmaGmmaWarpSpecializedFP8ILi30ENS5_IJNS4_1CILi2EEENSA_ILi1EEESC_EEENS1_35KernelTmaWarpSpecializedCooperativeEEENS5_IJNSA_ILi192EEENSA_ILi48EEENSA_ILi32EEEEEENS_12float_e4m3_tENS5_IJlSC_lEEESK_SL_NS4_8TiledMMAINS4_8MMA_AtomIJNS4_4SM904GMMA30MMA_64x16x32_F32E4M3E4M3_SS_TNILNSP_7ScaleInE1ELSR_1EEEEEENS4_6LayoutISD_NS5_IJSC_NSA_ILi0EEESV_EEEEENS5_IJNS4_10UnderscoreESY_SY_EEEEENS4_13SM90_TMA_LOADENS4_14ComposedLayoutINS4_7SwizzleILi1ELi4ELi3EEENS4_18smem_ptr_flag_bitsILi8EEENSU_INS5_IJNSA_ILi8EEESI_EEENS5_IJSI_SC_EEEEEEEvNS4_8identityENS4_23SM90_TMA_LOAD_MULTICASTES1B_vS1C_EENS_8epilogue10collective6detail29Sm90TmaWarpSpecializedAdapterINS1G_15DefaultEpilogueISK_SL_SL_NS1F_6thread17LinearCombinationISK_Li1EffLNS1K_9ScaleType4KindE0ELNS_15FloatRoundStyleE2ESK_EENS1_15EpilogueDefaultEEEEEvvEEEEvNT_6ParamsE:
[----:B------:R-:W-:Y:S01]  /*0000*/  LDC R1, c[0x0][0x28] ;  /* 0x00000a00ff017b82 */ /* 0x000fe20000000800 */
[----:B------:R-:W0:Y:S01]  /*0010*/  S2R R0, SR_TID.X ;  /* 0x0000000000007919 */ /* 0x000e220000002100 */
[----:B------:R-:W-:Y:S01]  /*0020*/  ELECT P0, URZ, PT ;  /* 0x00000000003f782f */ /* 0x000fe20003800000 */
[----:B------:R-:W-:Y:S01]  /*0030*/  BSSY B0, `(.L_x_0) ;  /* 0x000000f000007945 */ /* 0x000fe20003800000 */
[--C-:B0-----:R-:W-:Y:S02]  /*0040*/  SHF.R.U32.HI R2, RZ, 0x5, R0.reuse ;  /* 0x00000005ff027819 */ /* 0x101fe40000011600 */
[----:B------:R-:W-:-:S03]  /*0050*/  SHF.R.U32.HI R3, RZ, 0x7, R0 ;  /* 0x00000007ff037819 */ /* 0x000fc60000011600 */
[----:B------:R-:W0:Y:S04]  /*0060*/  SHFL.IDX PT, R7, R2, RZ, 0x1f ;  /* 0x00001fff02077589 */ /* 0x000e2800000e0000 */
[----:B------:R-:W1:Y:S01]  /*0070*/  SHFL.IDX PT, R3, R3, RZ, 0x1f ;  /* 0x00001fff03037589 */ /* 0x000e6200000e0000 */
[----:B0-----:R-:W-:-:S13]  /*0080*/  ISETP.NE.OR P0, PT, R7, RZ, !P0 ;  /* 0x000000ff0700720c */ /* 0x001fda0004705670 */
[----:B-1----:R-:W-:Y:S05]  /*0090*/  @P0 BRA `(.L_x_1) ;  /* 0x0000000000200947 */ /* 0x002fea0003800000 */
[----:B------:R-:W-:Y:S02]  /*00a0*/  ULDC.64 UR4, c[0x0][0x198] ;  /* 0x0000660000047ab9 */ /* 0x000fe40000000a00 */
[----:B------:R-:W-:Y:S02]  /*00b0*/  UIADD3 UR6, UP0, UR4, 0xf0, URZ ;  /* 0x000000f004067890 */ /* 0x000fe4000ff1e03f */
[----:B------:R-:W-:Y:S02]  /*00c0*/  UIADD3 UR4, UP1, UR4, 0x1f0, URZ ;  /* 0x000001f004047890 */ /* 0x000fe4000ff3e03f */
[----:B------:R-:W-:Y:S02]  /*00d0*/  UIADD3.X UR7, URZ, UR5, URZ, UP0, !UPT ;  /* 0x000000053f077290 */ /* 0x000fe400087fe43f */
[----:B------:R-:W-:-:S07]  /*00e0*/  UIADD3.X UR5, URZ, UR5, URZ, UP1, !UPT ;  /* 0x000000053f057290 */ /* 0x000fce0008ffe43f */
[----:B------:R0:W-:Y:S02]  /*00f0*/  UTMACCTL.PF [UR6] ;  /* 0x00000000060079b9 */ /* 0x0001e40008040000 */
[----:B------:R0:W-:Y:S02]  /*0100*/  UTMACCTL.PF [UR4] ;  /* 0x00000000040079b9 */ /* 0x0001e40008040000 */
[----:B0-----:R-:W-:Y:S01]  /*0110*/  NOP ;  /* 0x0000000000007918 */ /* 0x001fe20000000000 */
.L_x_1:
[----:B------:R-:W-:Y:S05]  /*0120*/  BSYNC B0 ;  /* 0x0000000000007941 */ /* 0x000fea0003800000 */
.L_x_0:
[----:B------:R-:W0:Y:S02]  /*0130*/  SHFL.IDX PT, R4, R2, RZ, 0x1f ;  /* 0x00001fff02047589 */ /* 0x000e2400000e0000 */
[----:B0-----:R-:W-:-:S13]  /*0140*/  ISETP.NE.AND P0, PT, R4, RZ, PT ;  /* 0x000000ff0400720c */ /* 0x001fda0003f05270 */
[----:B------:R-:W-:Y:S05]  /*0150*/  @P0 BRA `(.L_x_2) ;  /* 0x0000000400340947 */ /* 0x000fea0003800000 */
[----:B------:R-:W-:Y:S01]  /*0160*/  ELECT P0, URZ, PT ;  /* 0x00000000003f782f */ /* 0x000fe20003800000 */
[----:B------:R-:W-:-:S12]  /*0170*/  BSSY B0, `(.L_x_2) ;  /* 0x000004b000007945 */ /* 0x000fd80003800000 */
[----:B------:R-:W-:Y:S05]  /*0180*/  @!P0 BRA `(.L_x_3) ;  /* 0x0000000400248947 */ /* 0x000fea0003800000 */
[----:B------:R-:W0:Y:S01]  /*0190*/  S2UR UR8, SR_CgaCtaId ;  /* 0x00000000000879c3 */ /* 0x000e220000008800 */
[----:B------:R-:W-:Y:S01]  /*01a0*/  UMOV UR4, 0x400 ;  /* 0x0000040000047882 */ /* 0x000fe20000000000 */
[----:B------:R-:W-:Y:S01]  /*01b0*/  UMOV UR5, 0x1 ;  /* 0x0000000100057882 */ /* 0x000fe20000000000 */
[----:B------:R-:W-:Y:S02]  /*01c0*/  UMOV UR6, 0x4 ;  /* 0x0000000400067882 */ /* 0x000fe40000000000 */
[----:B------:R-:W-:-:S04]  /*01d0*/  UIADD3 UR6, -UR6, 0x100000, URZ ;  /* 0x0010000006067890 */ /* 0x000fc8000fffe13f */
[----:B------:R-:W-:Y:S02]  /*01e0*/  USHF.L.U32 UR7, UR6, 0xb, URZ ;  /* 0x0000000b06077899 */ /* 0x000fe4000800063f */
[----:B------:R-:W-:Y:S02]  /*01f0*/  USHF.L.U32 UR6, UR6, 0x1, URZ ;  /* 0x0000000106067899 */ /* 0x000fe4000800063f */
[----:B0-----:R-:W-:Y:S02]  /*0200*/  ULEA UR8, UR8, UR4, 0x18 ;  /* 0x0000000408087291 */ /* 0x001fe4000f8ec03f */
[----:B------:R-:W-:-:S04]  /*0210*/  UIADD3 UR4, -UR5, 0x100000, URZ ;  /* 0x0010000005047890 */ /* 0x000fc8000fffe13f */
[----:B------:R-:W-:Y:S02]  /*0220*/  USHF.L.U32 UR5, UR4, 0xb, URZ ;  /* 0x0000000b04057899 */ /* 0x000fe4000800063f */
[----:B------:R-:W-:Y:S01]  /*0230*/  USHF.L.U32 UR4, UR4, 0x1, URZ ;  /* 0x0000000104047899 */ /* 0x000fe2000800063f */
[----:B------:R-:W0:Y:S11]  /*0240*/  FENCE.VIEW.ASYNC.S ;  /* 0x00000000000073c6 */ /* 0x000e360000000000 */
[----:B0-----:R0:W1:Y:S01]  /*0250*/  SYNCS.EXCH.64 URZ, [UR8], UR4 ;  /* 0x00000004083f75b2 */ /* 0x0010620008000100 */
[----:B------:R0:W2:Y:S01]  /*0260*/  SYNCS.EXCH.64 URZ, [UR8+0xf0], UR6 ;  /* 0x0000f006083f75b2 */ /* 0x0000a20008000100 */
[----:B------:R0:W3:Y:S01]  /*0270*/  SYNCS.EXCH.64 URZ, [UR8+0x8], UR4 ;  /* 0x00000804083f75b2 */ /* 0x0000e20008000100 */
[----:B------:R0:W4:Y:S01]  /*0280*/  SYNCS.EXCH.64 URZ, [UR8+0xf8], UR6 ;  /* 0x0000f806083f75b2 */ /* 0x0001220008000100 */
[----:B------:R0:W0:Y:S01]  /*0290*/  SYNCS.EXCH.64 URZ, [UR8+0x10], UR4 ;  /* 0x00001004083f75b2 */ /* 0x0000220008000100 */
        /* <DEDUP_REMOVED lines=55> */
[----:B-1234-:R-:W-:Y:S01]  /*0610*/  NOP ;  /* 0x0000000000007918 */ /* 0x01efe20000000000 */
.L_x_3:
[----:B0-----:R-:W-:Y:S05]  /*0620*/  BSYNC B0 ;  /* 0x0000000000007941 */ /* 0x001fea0003800000 */
.L_x_2:
[----:B------:R-:W-:Y:S01]  /*0630*/  SHF.R.S32.HI R5, RZ, 0x1f, R0 ;  /* 0x0000001fff057819 */ /* 0x000fe20000011400 */
[----:B------:R-:W0:Y:S01]  /*0640*/  SHFL.IDX PT, R2, R2, RZ, 0x1f ;  /* 0x00001fff02027589 */ /* 0x000e2200000e0000 */
[----:B------:R-:W1:Y:S01]  /*0650*/  S2UR UR8, SR_CTAID.X ;  /* 0x00000000000879c3 */ /* 0x000e620000002500 */
[----:B------:R-:W-:Y:S02]  /*0660*/  ELECT P0, URZ, PT ;  /* 0x00000000003f782f */ /* 0x000fe40003800000 */
[----:B------:R-:W-:Y:S01]  /*0670*/  LEA.HI R5, R5, R0, RZ, 0x7 ;  /* 0x0000000005057211 */ /* 0x000fe200078f38ff */
[----:B------:R-:W2:Y:S01]  /*0680*/  S2R R8, SR_CTAID.Y ;  /* 0x0000000000087919 */ /* 0x000ea20000002600 */
[----:B------:R-:W-:Y:S01]  /*0690*/  SHF.R.S32.HI R11, RZ, 0x1f, R4 ;  /* 0x0000001fff0b7819 */ /* 0x000fe20000011404 */
[----:B------:R-:W-:Y:S01]  /*06a0*/  ULDC UR4, c[0x0][0x150] ;  /* 0x0000540000047ab9 */ /* 0x000fe20000000800 */
[----:B------:R-:W-:Y:S01]  /*06b0*/  LOP3.LUT R5, R5, 0xffffff80, RZ, 0xc0, !PT ;  /* 0xffffff8005057812 */ /* 0x000fe200078ec0ff */
[----:B------:R-:W-:Y:S01]  /*06c0*/  NOP ;  /* 0x0000000000007918 */ /* 0x000fe20000000000 */
[----:B------:R-:W-:Y:S01]  /*06d0*/  LEA.HI R11, R11, R4, RZ, 0x2 ;  /* 0x000000040b0b7211 */ /* 0x000fe200078f10ff */
[----:B------:R-:W3:Y:S01]  /*06e0*/  LDC R12, c[0x0][0x144] ;  /* 0x00005100ff0c7b82 */ /* 0x000ee20000000800 */
[----:B------:R-:W-:Y:S01]  /*06f0*/  NOP ;  /* 0x0000000000007918 */ /* 0x000fe20000000000 */
[----:B------:R-:W-:Y:S01]  /*0700*/  IMAD.IADD R6, R0, 0x1, -R5 ;  /* 0x0000000100067824 */ /* 0x000fe200078e0a05 */
[----:B------:R-:W-:-:S02]  /*0710*/  LOP3.LUT R11, R11, 0x3ffffffc, RZ, 0xc0, !PT ;  /* 0x3ffffffc0b0b7812 */ /* 0x000fc400078ec0ff */
[----:B------:R-:W-:Y:S02]  /*0720*/  ISETP.NE.AND P3, PT, R3, RZ, PT ;  /* 0x000000ff0300720c */ /* 0x000fe40003f65270 */
[----:B------:R-:W-:Y:S01]  /*0730*/  SHF.R.S32.HI R5, RZ, 0x1f, R6 ;  /* 0x0000001fff057819 */ /* 0x000fe20000011406 */
[----:B------:R-:W-:Y:S01]  /*0740*/  IMAD.IADD R4, R4, 0x1, -R11 ;  /* 0x0000000104047824 */ /* 0x000fe200078e0a0b */
[----:B------:R-:W4:Y:S02]  /*0750*/  LDC R15, c[0x0][0x140] ;  /* 0x00005000ff0f7b82 */ /* 0x000f240000000800 */
[----:B------:R-:W-:Y:S02]  /*0760*/  LEA.HI R5, R5, R6, RZ, 0x3 ;  /* 0x0000000605057211 */ /* 0x000fe400078f18ff */
[----:B0-----:R-:W-:Y:S02]  /*0770*/  ISETP.NE.OR P0, PT, R2, RZ, !P0 ;  /* 0x000000ff0200720c */ /* 0x001fe40004705670 */
[----:B------:R-:W-:-:S02]  /*0780*/  SHF.R.S32.HI R2, RZ, 0x3, R5 ;  /* 0x00000003ff027819 */ /* 0x000fc40000011405 */
[----:B------:R-:W0:Y:S01]  /*0790*/  LDC R13, c[0x0][0x148] ;  /* 0x00005200ff0d7b82 */ /* 0x000e220000000800 */
[----:B------:R-:W-:Y:S02]  /*07a0*/  SHF.R.S32.HI R5, RZ, 0x1f, R5 ;  /* 0x0000001fff057819 */ /* 0x000fe40000011405 */
[----:B-1----:R-:W-:Y:S02]  /*07b0*/  I2FP.F32.U32 R10, UR8 ;  /* 0x00000008000a7c45 */ /* 0x002fe40008201000 */
[----:B------:R-:W-:-:S03]  /*07c0*/  LEA.HI R5, R5, R2, RZ, 0x2 ;  /* 0x0000000205057211 */ /* 0x000fc600078f10ff */
[----:B------:R-:W-:Y:S01]  /*07d0*/  FMUL R10, R10, UR4 ;  /* 0x000000040a0a7c20 */ /* 0x000fe20008400000 */
[----:B------:R-:W-:Y:S01]  /*07e0*/  LOP3.LUT R5, R5, 0xfffffffc, RZ, 0xc0, !PT ;  /* 0xfffffffc05057812 */ /* 0x000fe200078ec0ff */
[----:B------:R-:W-:Y:S01]  /*07f0*/  VOTEU.ALL UP0, P0 ;  /* 0x00000000003f7886 */ /* 0x000fe20000000000 */
[----:B--2---:R-:W-:Y:S01]  /*0800*/  I2FP.F32.U32 R11, R8 ;  /* 0x00000008000b7245 */ /* 0x004fe20000201000 */
[----:B------:R-:W-:Y:S01]  /*0810*/  ULDC UR4, c[0x0][0x154] ;  /* 0x0000550000047ab9 */ /* 0x000fe20000000800 */
[----:B------:R-:W-:Y:S01]  /*0820*/  VOTEU.ALL UP1, P0 ;  /* 0x00000000003f7886 */ /* 0x000fe20000020000 */
[----:B------:R-:W1:Y:S01]  /*0830*/  F2I.U32.TRUNC.NTZ R10, R10 ;  /* 0x0000000a000a7305 */ /* 0x000e62000020f000 */
[----:B------:R-:W-:Y:S01]  /*0840*/  IMAD.IADD R5, R2, 0x1, -R5 ;  /* 0x0000000102057824 */ /* 0x000fe200078e0a05 */
[----:B------:R-:W2:Y:S01]  /*0850*/  @!UP0 S2UR UR7, SR_CgaCtaId ;  /* 0x00000000000789c3 */ /* 0x000ea20000008800 */
[----:B------:R-:W-:Y:S01]  /*0860*/  FMUL R14, R11, UR4 ;  /* 0x000000040b0e7c20 */ /* 0x000fe20008400000 */
[----:B------:R-:W-:Y:S01]  /*0870*/  UMOV UR4, 0x20 ;  /* 0x0000002000047882 */ /* 0x000fe20000000000 */
[----:B------:R-:W-:Y:S01]  /*0880*/  IMAD R5, R4, 0x4, R5 ;  /* 0x0000000404057824 */ /* 0x000fe200078e0205 */
[----:B------:R-:W-:Y:S01]  /*0890*/  @!UP0 UMOV UR6, 0x400 ;  /* 0x0000040000068882 */ /* 0x000fe20000000000 */
[----:B------:R-:W-:-:S04]  /*08a0*/  @!UP0 UIADD3 UR4, -UR4, 0x100000, URZ ;  /* 0x0010000004048890 */ /* 0x000fc8000fffe13f */
[----:B------:R-:W-:Y:S02]  /*08b0*/  @!UP0 USHF.L.U32 UR5, UR4, 0xb, URZ ;  /* 0x0000000b04058899 */ /* 0x000fe4000800063f */
[----:B------:R-:W-:Y:S01]  /*08c0*/  @!UP0 USHF.L.U32 UR4, UR4, 0x1, URZ ;  /* 0x0000000104048899 */ /* 0x000fe2000800063f */
[----:B----4-:R-:W-:Y:S01]  /*08d0*/  ISETP.EQ.U32.AND P2, PT, R15, 0x1, PT ;  /* 0x000000010f00780c */ /* 0x010fe20003f42070 */
[----:B------:R-:W4:Y:S01]  /*08e0*/  F2I.U32.TRUNC.NTZ R14, R14 ;  /* 0x0000000e000e7305 */ /* 0x000f22000020f000 */
[----:B------:R-:W-:-:S04]  /*08f0*/  LEA.HI R2, R5, R5, RZ, 0x1 ;  /* 0x0000000505027211 */ /* 0x000fc800078f08ff */
[----:B------:R-:W-:Y:S01]  /*0900*/  LOP3.LUT R4, R2, 0xfffffffe, RZ, 0xc0, !PT ;  /* 0xfffffffe02047812 */ /* 0x000fe200078ec0ff */
[----:B-1----:R-:W-:Y:S01]  /*0910*/  IMAD.MOV R17, RZ, RZ, -R10 ;  /* 0x000000ffff117224 */ /* 0x002fe200078e0a0a */
[----:B------:R-:W-:-:S03]  /*0920*/  SHF.R.S32.HI R2, RZ, 0x1f, R7 ;  /* 0x0000001fff027819 */ /* 0x000fc60000011407 */
[----:B---3--:R-:W-:Y:S01]  /*0930*/  IMAD R10, R12, R17, UR8 ;  /* 0x000000080c0a7e24 */ /* 0x008fe2000f8e0211 */
[----:B------:R-:W-:Y:S01]  /*0940*/  LEA.HI R2, R2, R7, RZ, 0x2 ;  /* 0x0000000702027211 */ /* 0x000fe200078f10ff */
[C---:B------:R-:W-:Y:S02]  /*0950*/  IMAD.IADD R11, R5.reuse, 0x1, -R4 ;  /* 0x00000001050b7824 */ /* 0x040fe400078e0a04 */
[----:B------:R-:W-:Y:S01]  /*0960*/  IMAD.SHL.U32 R4, R5, 0x4, RZ ;  /* 0x0000000405047824 */ /* 0x000fe200078e00ff */
[----:B------:R-:W-:Y:S01]  /*0970*/  LOP3.LUT R2, R2, 0xfffffffc, RZ, 0xc0, !PT ;  /* 0xfffffffc02027812 */ /* 0x000fe200078ec0ff */
[----:B----4-:R-:W-:Y:S01]  /*0980*/  IMAD.MOV R20, RZ, RZ, -R14 ;  /* 0x000000ffff147224 */ /* 0x010fe200078e0a0e */
[----:B------:R-:W-:Y:S01]  /*0990*/  ISETP.NE.AND P4, PT, R11, R10, PT ;  /* 0x0000000a0b00720c */ /* 0x000fe20003f85270 */
[----:B--2---:R-:W-:Y:S01]  /*09a0*/  @!UP0 ULEA UR6, UR7, UR6, 0x18 ;  /* 0x0000000607068291 */ /* 0x004fe2000f8ec03f */
[----:B------:R-:W-:Y:S01]  /*09b0*/  LOP3.LUT R5, R5, 0xc, R4, 0x78, !PT ;  /* 0x0000000c05057812 */ /* 0x000fe200078e7804 */
[----:B------:R-:W-:Y:S01]  /*09c0*/  IMAD.IADD R7, R7, 0x1, -R2 ;  /* 0x0000000107077824 */ /* 0x000fe200078e0a02 */
[----:B------:R-:W-:Y:S01]  /*09d0*/  VOTEU.ALL UP0, P0 ;  /* 0x00000000003f7886 */ /* 0x000fe20000000000 */
[----:B0-----:R-:W-:Y:S01]  /*09e0*/  IMAD R11, R13, R20, R8 ;  /* 0x000000140d0b7224 */ /* 0x001fe200078e0208 */
[----:B------:R-:W-:Y:S01]  /*09f0*/  LOP3.LUT P0, RZ, R6, 0x7, RZ, 0xc0, !PT ;  /* 0x0000000706ff7812 */ /* 0x000fe2000780c0ff */
[----:B------:R-:W-:Y:S01]  /*0a00*/  VIADD R12, R3, 0xffffffff ;  /* 0xffffffff030c7836 */ /* 0x000fe20000000000 */
[----:B------:R-:W-:Y:S01]  /*0a10*/  ISETP.NE.AND P1, PT, R7, 0x3, PT ;  /* 0x000000030700780c */ /* 0x000fe20003f25270 */
[----:B------:R-:W-:Y:S01]  /*0a20*/  IMAD.MOV.U32 R6, RZ, RZ, 0x1 ;  /* 0x00000001ff067424 */ /* 0x000fe200078e00ff */
[----:B------:R-:W-:-:S02]  /*0a30*/  ISETP.LT.U32.AND P0, PT, R5, 0x2, !P0 ;  /* 0x000000020500780c */ /* 0x000fc40004701070 */
[----:B------:R-:W-:Y:S01]  /*0a40*/  ISETP.EQ.OR P1, PT, R7, RZ, !P1 ;  /* 0x000000ff0700720c */ /* 0x000fe20004f22670 */
[----:B------:R-:W0:Y:S02]  /*0a50*/  FENCE.VIEW.ASYNC.S ;  /* 0x00000000000073c6 */ /* 0x000e240000000000 */
[----:B0-----:R0:W1:Y:S01]  /*0a60*/  @!UP0 SYNCS.EXCH.64 URZ, [UR6+0x1f0], UR4 ;  /* 0x0001f004063f85b2 */ /* 0x0010620008000100 */
[----:B------:R-:W-:Y:S02]  /*0a70*/  @P4 LEA.HI R2, R5, R5, RZ, 0x1 ;  /* 0x0000000505024211 */ /* 0x000fe400078f08ff */
[----:B------:R-:W-:Y:S02]  /*0a80*/  ISETP.EQ.AND P1, PT, R3, RZ, P1 ;  /* 0x000000ff0300720c */ /* 0x000fe40000f22270 */
[----:B------:R-:W-:Y:S02]  /*0a90*/  @P4 SHF.R.S32.HI R2, RZ, 0x1, R2 ;  /* 0x00000001ff024819 */ /* 0x000fe40000011402 */
[----:B------:R-:W-:-:S02]  /*0aa0*/  ISETP.GE.U32.AND P6, PT, R12, 0x2, PT ;  /* 0x000000020c00780c */ /* 0x000fc40003fc6070 */
[----:B------:R-:W-:Y:S02]  /*0ab0*/  @P4 ISETP.NE.AND P5, PT, R2, R11, PT ;  /* 0x0000000b0200420c */ /* 0x000fe40003fa5270 */
[----:B------:R-:W-:Y:S02]  /*0ac0*/  SEL R3, RZ, 0x1, !P0 ;  /* 0x00000001ff037807 */ /* 0x000fe40004000000 */
[----:B------:R-:W-:Y:S02]  /*0ad0*/  @P4 SEL R6, RZ, 0x1, P5 ;  /* 0x00000001ff064807 */ /* 0x000fe40002800000 */
[----:B------:R-:W-:Y:S01]  /*0ae0*/  SEL R4, RZ, 0x1, !P1 ;  /* 0x00000001ff047807 */ /* 0x000fe20004800000 */
[----:B------:R0:W2:Y:S01]  /*0af0*/  @!UP1 SYNCS.EXCH.64 URZ, [UR6+0x1f8], UR4 ;  /* 0x0001f804063f95b2 */ /* 0x0000a20008000100 */
[----:B------:R-:W-:Y:S01]  /*0b00*/  LOP3.LUT R6, R6, R3, RZ, 0xc0, !PT ;  /* 0x0000000306067212 */ /* 0x000fe200078ec0ff */
[----:B------:R-:W-:Y:S01]  /*0b10*/  NOP ;  /* 0x0000000000007918 */ /* 0x000fe20000000000 */
[----:B------:R-:W-:Y:S01]  /*0b20*/  SEL R4, R4, 0x2, P6 ;  /* 0x0000000204047807 */ /* 0x000fe20003000000 */
[----:B------:R-:W-:Y:S06]  /*0b30*/  @!P2 BRA `(.L_x_4) ;  /* 0x000000000008a947 */ /* 0x000fec0003800000 */
[----:B-12---:R-:W-:Y:S01]  /*0b40*/  UCGABAR_ARV ;  /* 0x00000000000079c7 */ /* 0x006fe20008000000 */
[----:B------:R-:W-:Y:S05]  /*0b50*/  BRA `(.L_x_5) ;  /* 0x0000000000047947 */ /* 0x000fea0003800000 */
.L_x_4:
[----:B-12---:R-:W-:Y:S01]  /*0b60*/  NOP ;  /* 0x0000000000007918 */ /* 0x006fe20000000000 */
.L_x_5:
[----:B------:R-:W1:Y:S01]  /*0b70*/  LDC R2, c[0x0][0x65c] ;  /* 0x00019700ff027b82 */ /* 0x000e620000000800 */
[----:B------:R-:W-:Y:S01]  /*0b80*/  IMAD.MOV.U32 R3, RZ, RZ, RZ ;  /* 0x000000ffff037224 */ /* 0x000fe200078e00ff */
[----:B-1----:R-:W-:Y:S01]  /*0b90*/  ISETP.NE.AND P4, PT, R2, 0x1, PT ;  /* 0x000000010200780c */ /* 0x002fe20003f85270 */
[----:B------:R-:W-:-:S12]  /*0ba0*/  IMAD.U32 R2, RZ, RZ, UR8 ;  /* 0x00000008ff027e24 */ /* 0x000fd8000f8e00ff */
[----:B------:R-:W1:Y:S01]  /*0bb0*/  @P4 LDC R17, c[0x0][0x10] ;  /* 0x00000400ff114b82 */ /* 0x000e620000000800 */
[----:B------:R-:W-:Y:S02]  /*0bc0*/  @P4 IMAD.MOV.U32 R9, RZ, RZ, RZ ;  /* 0x000000ffff094224 */ /* 0x000fe400078e00ff */
[----:B------:R-:W-:-:S05]  /*0bd0*/  @P4 IMAD.MOV.U32 R11, RZ, RZ, RZ ;  /* 0x000000ffff0b4224 */ /* 0x000fca00078e00ff */
[----:B------:R-:W2:Y:S01]  /*0be0*/  @!P4 LDC R15, c[0x0][0xc] ;  /* 0x00000300ff0fcb82 */ /* 0x000ea20000000800 */
[----:B-1----:R-:W-:-:S04]  /*0bf0*/  @P4 IMAD.WIDE.U32 R16, R17, UR8, R8 ;  /* 0x0000000811104c25 */ /* 0x002fc8000f8e0008 */
[----:B--2---:R-:W-:-:S04]  /*0c00*/  @!P4 IMAD.WIDE.U32 R14, R8, R15, R2 ;  /* 0x0000000f080ec225 */ /* 0x004fc800078e0002 */
[----:B------:R-:W-:Y:S02]  /*0c10*/  @P4 IMAD.MOV.U32 R2, RZ, RZ, R16 ;  /* 0x000000ffff024224 */ /* 0x000fe400078e0010 */
[----:B------:R-:W-:Y:S02]  /*0c20*/  @P4 IMAD.IADD R3, R17, 0x1, R11 ;  /* 0x0000000111034824 */ /* 0x000fe400078e020b */
[----:B------:R-:W-:Y:S02]  /*0c30*/  @!P4 IMAD.MOV.U32 R2, RZ, RZ, R14 ;  /* 0x000000ffff02c224 */ /* 0x000fe400078e000e */
[----:B------:R-:W-:Y:S01]  /*0c40*/  @!P4 IMAD.MOV.U32 R3, RZ, RZ, R15 ;  /* 0x000000ffff03c224 */ /* 0x000fe200078e000f */
[----:B------:R-:W-:Y:S06]  /*0c50*/  @!P2 BRA `(.L_x_6) ;  /* 0x00000000000ca947 */ /* 0x000fec0003800000 */
[----:B------:R-:W-:Y:S01]  /*0c60*/  UCGABAR_WAIT ;  /* 0x0000000000007dc7 */ /* 0x000fe20008000000 */
[----:B------:R-:W-:Y:S01]  /*0c70*/  CCTL.IVALL ;  /* 0x00000000ff00798f */ /* 0x000fe20002000000 */
[----:B------:R-:W-:Y:S05]  /*0c80*/  BRA `(.L_x_7) ;  /* 0x0000000000047947 */ /* 0x000fea0003800000 */
.L_x_6:
[----:B------:R-:W-:Y:S06]  /*0c90*/  BAR.SYNC.DEFER_BLOCKING 0x0 ;  /* 0x0000000000007b1d */ /* 0x000fec0000010000 */
.L_x_7:
[----:B------:R-:W-:Y:S05]  /*0ca0*/  @!P3 BRA `(.L_x_8) ;  /* 0x0000006000b8b947 */ /* 0x000fea0003800000 */
[----:B------:R-:W-:-:S13]  /*0cb0*/  ISETP.GT.U32.AND P0, PT, R12, 0x1, PT ;  /* 0x000000010c00780c */ /* 0x000fda0003f04070 */
[----:B0-----:R-:W-:Y:S05]  /*0cc0*/  @P0 EXIT ;  /* 0x000000000000094d */ /* 0x001fea0003800000 */
[----:B------:R-:W-:Y:S01]  /*0cd0*/  ULDC.64 UR4, c[0x0][0x650] ;  /* 0x0001940000047ab9 */ /* 0x000fe20000000a00 */
[----:B------:R-:W-:Y:S01]  /*0ce0*/  PRMT R16, RZ, 0x7610, R16 ;  /* 0x00007610ff107816 */ /* 0x000fe20000000010 */
[----:B------:R-:W-:Y:S01]  /*0cf0*/  IMAD.MOV.U32 R11, RZ, RZ, -0x1 ;  /* 0xffffffffff0b7424 */ /* 0x000fe200078e00ff */
[----:B------:R-:W-:Y:S01]  /*0d00*/  ISETP.GE.U32.AND P0, PT, R2, UR4, PT ;  /* 0x0000000402007c0c */ /* 0x000fe2000bf06070 */
[----:B------:R-:W-:Y:S02]  /*0d10*/  IMAD.MOV.U32 R12, RZ, RZ, -0x1 ;  /* 0xffffffffff0c7424 */ /* 0x000fe400078e00ff */
[----:B------:R-:W-:Y:S01]  /*0d20*/  IMAD.MOV.U32 R7, RZ, RZ, -0x1 ;  /* 0xffffffffff077424 */ /* 0x000fe200078e00ff */
[----:B------:R-:W-:-:S13]  /*0d30*/  ISETP.GE.U32.AND.EX P0, PT, R3, UR5, PT, P0 ;  /* 0x0000000503007c0c */ /* 0x000fda000bf06100 */
[----:B------:R-:W-:Y:S05]  /*0d40*/  @P0 BRA `(.L_x_9) ;  /* 0x0000000400280947 */ /* 0x000fea0003800000 */
[----:B------:R-:W0:Y:S01]  /*0d50*/  LDC.64 R22, c[0x0][0x628] ;  /* 0x00018a00ff167b82 */ /* 0x000e220000000a00 */
[----:B------:R-:W-:Y:S02]  /*0d60*/  IMAD.MOV.U32 R14, RZ, RZ, R2 ;  /* 0x000000ffff0e7224 */ /* 0x000fe400078e0002 */
[----:B------:R-:W-:-:S05]  /*0d70*/  IMAD.MOV.U32 R15, RZ, RZ, R3 ;  /* 0x000000ffff0f7224 */ /* 0x000fca00078e0003 */
[----:B------:R-:W1:Y:S08]  /*0d80*/  LDC R12, c[0x0][0x630] ;  /* 0x00018c00ff0c7b82 */ /* 0x000e700000000800 */
[----:B------:R-:W2:Y:S01]  /*0d90*/  LDC.64 R24, c[0x0][0x620] ;  /* 0x00018800ff187b82 */ /* 0x000ea20000000a00 */
[----:B0-----:R-:W-:-:S04]  /*0da0*/  ISETP.NE.U32.AND P0, PT, R22, RZ, PT ;  /* 0x000000ff1600720c */ /* 0x001fc80003f05070 */
[----:B------:R-:W-:-:S13]  /*0db0*/  ISETP.NE.AND.EX P0, PT, R23, RZ, PT, P0 ;  /* 0x000000ff1700720c */ /* 0x000fda0003f05300 */
[----:B-12---:R-:W-:Y:S05]  /*0dc0*/  @!P0 BRA `(.L_x_10) ;  /* 0x0000000000288947 */ /* 0x006fea0003800000 */
[----:B------:R-:W0:Y:S02]  /*0dd0*/  LDC R7, c[0x0][0x634] ;  /* 0x00018d00ff077b82 */ /* 0x000e240000000800 */
[----:B0-----:R-:W-:-:S05]  /*0de0*/  IADD3 R7, P0, R2, R7, RZ ;  /* 0x0000000702077210 */ /* 0x001fca0007f1e0ff */
[----:B------:R-:W-:-:S04]  /*0df0*/  IMAD.X R11, RZ, RZ, R3, P0 ;  /* 0x000000ffff0b7224 */ /* 0x000fc800000e0603 */
[----:B------:R-:W-:-:S04]  /*0e00*/  IMAD.WIDE.U32 R14, R11, R22, RZ ;  /* 0x000000160b0e7225 */ /* 0x000fc800078e00ff */
[----:B------:R-:W-:-:S04]  /*0e10*/  IMAD.WIDE.U32 R16, P0, R7, R23, R14 ;  /* 0x0000001707107225 */ /* 0x000fc8000780000e */
[----:B------:R-:W-:-:S04]  /*0e20*/  IMAD.WIDE.U32 R14, R7, R22, RZ ;  /* 0x00000016070e7225 */ /* 0x000fc800078e00ff */
[----:B------:R-:W-:Y:S01]  /*0e30*/  IMAD.X R19, RZ, RZ, RZ, P0 ;  /* 0x000000ffff137224 */ /* 0x000fe200000e06ff */
[----:B------:R-:W-:Y:S01]  /*0e40*/  IADD3 RZ, P0, R15, R16, RZ ;  /* 0x000000100fff7210 */ /* 0x000fe20007f1e0ff */
[----:B------:R-:W-:-:S04]  /*0e50*/  IMAD.MOV.U32 R18, RZ, RZ, R17 ;  /* 0x000000ffff127224 */ /* 0x000fc800078e0011 */
[----:B------:R-:W-:-:S08]  /*0e60*/  IMAD.WIDE.U32.X R14, R11, R23, R18, P0 ;  /* 0x000000170b0e7225 */ /* 0x000fd000000e0412 */
.L_x_10:
[----:B------:R-:W0:Y:S01]  /*0e70*/  LDC.64 R28, c[0x0][0x640] ;  /* 0x00019000ff1c7b82 */ /* 0x000e220000000a00 */
[--C-:B------:R-:W-:Y:S01]  /*0e80*/  SHF.R.U64 R27, R14, R12, R15.reuse ;  /* 0x0000000c0e1b7219 */ /* 0x100fe2000000120f */
[----:B------:R-:W-:Y:S01]  /*0e90*/  IMAD R31, R13, R20, R8 ;  /* 0x000000140d1f7224 */ /* 0x000fe200078e0208 */
[----:B------:R-:W-:Y:S01]  /*0ea0*/  SHF.R.U32.HI R7, RZ, R12, R15 ;  /* 0x0000000cff077219 */ /* 0x000fe2000001160f */
[----:B------:R-:W-:Y:S01]  /*0eb0*/  IMAD.MOV.U32 R23, RZ, RZ, 0x1 ;  /* 0x00000001ff177424 */ /* 0x000fe200078e00ff */
[----:B------:R-:W-:-:S03]  /*0ec0*/  IADD3 R9, P0, RZ, -R27, RZ ;  /* 0x8000001bff097210 */ /* 0x000fc60007f1e0ff */
[----:B------:R-:W1:Y:S02]  /*0ed0*/  LDC R18, c[0x0][0x618] ;  /* 0x00018600ff127b82 */ /* 0x000e640000000800 */
[----:B------:R-:W-:Y:S02]  /*0ee0*/  IMAD.X R7, RZ, RZ, ~R7, P0 ;  /* 0x000000ffff077224 */ /* 0x000fe400000e0e07 */
[----:B------:R-:W-:-:S04]  /*0ef0*/  IMAD.WIDE.U32 R14, R9, R24, R2 ;  /* 0x00000018090e7225 */ /* 0x000fc800078e0002 */
[----:B------:R-:W2:Y:S01]  /*0f00*/  LDC R22, c[0x0][0x608] ;  /* 0x00018200ff167b82 */ /* 0x000ea20000000800 */
[----:B------:R-:W-:Y:S02]  /*0f10*/  IMAD R12, R7, R24, RZ ;  /* 0x00000018070c7224 */ /* 0x000fe400078e02ff */
[----:B------:R-:W-:Y:S02]  /*0f20*/  IMAD.MOV.U32 R7, RZ, RZ, -0x1 ;  /* 0xffffffffff077424 */ /* 0x000fe400078e00ff */
[----:B------:R-:W-:-:S03]  /*0f30*/  IMAD R9, R9, R25, R12 ;  /* 0x0000001909097224 */ /* 0x000fc600078e020c */
[----:B------:R-:W3:Y:S01]  /*0f40*/  LDC R26, c[0x0][0x658] ;  /* 0x00019600ff1a7b82 */ /* 0x000ee20000000800 */
[----:B------:R-:W-:Y:S01]  /*0f50*/  IMAD.IADD R9, R15, 0x1, R9 ;  /* 0x000000010f097824 */ /* 0x000fe200078e0209 */
[----:B0-----:R-:W-:-:S04]  /*0f60*/  ISETP.NE.U32.AND P0, PT, R28, RZ, PT ;  /* 0x000000ff1c00720c */ /* 0x001fc80003f05070 */
[----:B------:R-:W-:Y:S02]  /*0f70*/  ISETP.NE.AND.EX P0, PT, R29, RZ, PT, P0 ;  /* 0x000000ff1d00720c */ /* 0x000fe40003f05300 */
[----:B------:R-:W0:Y:S01]  /*0f80*/  LDC R24, c[0x0][0x600] ;  /* 0x00018000ff187b82 */ /* 0x000e220000000800 */
[-CC-:B-1----:R-:W-:Y:S02]  /*0f90*/  SHF.R.U64 R16, R14, R18.reuse, R9.reuse ;  /* 0x000000120e107219 */ /* 0x182fe40000001209 */
[----:B------:R-:W-:-:S05]  /*0fa0*/  SHF.R.U32.HI R9, RZ, R18, R9 ;  /* 0x00000012ff097219 */ /* 0x000fca0000011609 */
[----:B------:R-:W1:Y:S01]  /*0fb0*/  LDC R19, c[0x0][0x648] ;  /* 0x00019200ff137b82 */ /* 0x000e620000000800 */
[-CC-:B--2---:R-:W-:Y:S02]  /*0fc0*/  SHF.R.U64 R18, R16, R22.reuse, R9.reuse ;  /* 0x0000001610127219 */ /* 0x184fe40000001209 */
[----:B------:R-:W-:-:S05]  /*0fd0*/  SHF.R.U32.HI R9, RZ, R22, R9 ;  /* 0x00000016ff097219 */ /* 0x000fca0000011609 */
[----:B------:R-:W2:Y:S01]  /*0fe0*/  LDC R21, c[0x0][0x638] ;  /* 0x00018e00ff157b82 */ /* 0x000ea20000000800 */
[-CC-:B---3--:R-:W-:Y:S02]  /*0ff0*/  SHF.R.U64 R20, R18, R26.reuse, R9.reuse ;  /* 0x0000001a12147219 */ /* 0x188fe40000001209 */
[-C--:B------:R-:W-:Y:S02]  /*1000*/  SHF.L.U32 R7, R7, R26.reuse, RZ ;  /* 0x0000001a07077219 */ /* 0x080fe400000006ff */
[----:B------:R-:W-:Y:S01]  /*1010*/  SHF.R.U32.HI R9, RZ, R26, R9 ;  /* 0x0000001aff097219 */ /* 0x000fe20000011609 */
[----:B------:R-:W-:Y:S01]  /*1020*/  IMAD.MOV.U32 R8, RZ, RZ, R20 ;  /* 0x000000ffff087224 */ /* 0x000fe200078e0014 */
[----:B------:R-:W-:Y:S01]  /*1030*/  LOP3.LUT R11, RZ, R7, RZ, 0x33, !PT ;  /* 0x00000007ff0b7212 */ /* 0x000fe200078e33ff */
[----:B------:R-:W3:Y:S01]  /*1040*/  LDC R25, c[0x0][0x610] ;  /* 0x00018400ff197b82 */ /* 0x000ee20000000800 */
[----:B------:R-:W-:Y:S05]  /*1050*/  @!P0 BRA `(.L_x_11) ;  /* 0x0000000000288947 */ /* 0x000fea0003800000 */
[----:B------:R-:W4:Y:S02]  /*1060*/  LDC R7, c[0x0][0x64c] ;  /* 0x00019300ff077b82 */ /* 0x000f240000000800 */
[----:B----4-:R-:W-:-:S05]  /*1070*/  IADD3 R7, P0, R20, R7, RZ ;  /* 0x0000000714077210 */ /* 0x010fca0007f1e0ff */
        /* <DEDUP_REMOVED lines=8> */
.L_x_11:
[----:B-1----:R-:W-:Y:S02]  /*1100*/  SHF.R.U64 R9, R8, R19, R9 ;  /* 0x0000001308097219 */ /* 0x002fe40000001209 */
[----:B------:R-:W-:Y:S01]  /*1110*/  LOP3.LUT R8, R18, R11, RZ, 0xc0, !PT ;  /* 0x0000000b12087212 */ /* 0x000fe200078ec0ff */
[----:B0-----:R-:W-:Y:S01]  /*1120*/  VIADD R11, R24, 0xffffffff ;  /* 0xffffffff180b7836 */ /* 0x001fe20000000000 */
[----:B------:R-:W-:Y:S01]  /*1130*/  SHF.L.U32 R7, R23, R26, RZ ;  /* 0x0000001a17077219 */ /* 0x000fe200000006ff */
[----:B------:R-:W-:Y:S01]  /*1140*/  IMAD.MOV R12, RZ, RZ, -R9 ;  /* 0x000000ffff0c7224 */ /* 0x000fe200078e0a09 */
[----:B------:R-:W-:Y:S02]  /*1150*/  SEL R10, R10, R31, !P4 ;  /* 0x0000001f0a0a7207 */ /* 0x000fe40006000000 */
[----:B------:R-:W-:Y:S01]  /*1160*/  LOP3.LUT R11, R16, R11, RZ, 0xc0, !PT ;  /* 0x0000000b100b7212 */ /* 0x000fe200078ec0ff */
[----:B------:R-:W-:Y:S02]  /*1170*/  IMAD R9, R7, R9, R8 ;  /* 0x0000000907097224 */ /* 0x000fe400078e0208 */
[----:B--2---:R-:W-:-:S02]  /*1180*/  IMAD R7, R12, R21, R20 ;  /* 0x000000150c077224 */ /* 0x004fc400078e0214 */
[----:B---3--:R-:W-:Y:S02]  /*1190*/  IMAD R10, R9, R25, R10 ;  /* 0x00000019090a7224 */ /* 0x008fe400078e020a */
[----:B------:R-:W-:Y:S02]  /*11a0*/  IMAD R7, R7, R24, R11 ;  /* 0x0000001807077224 */ /* 0x000fe400078e020b */
[----:B------:R-:W-:-:S03]  /*11b0*/  IMAD.MOV.U32 R16, RZ, RZ, 0x1 ;  /* 0x00000001ff107424 */ /* 0x000fc600078e00ff */
[----:B------:R-:W-:Y:S02]  /*11c0*/  SEL R12, R7, R10, !P4 ;  /* 0x0000000a070c7207 */ /* 0x000fe40006000000 */
[----:B------:R-:W-:Y:S01]  /*11d0*/  SEL R11, R10, R7, !P4 ;  /* 0x000000070a0b7207 */ /* 0x000fe20006000000 */
[----:B------:R-:W-:-:S07]  /*11e0*/  IMAD.MOV.U32 R7, RZ, RZ, R27 ;  /* 0x000000ffff077224 */ /* 0x000fce00078e001b */
.L_x_9:
[----:B------:R-:W-:-:S08]  /*11f0*/  NOP ;  /* 0x0000000000007918 */ /* 0x000fd00000000000 */
[----:B------:R-:W0:Y:S02]  /*1200*/  USETMAXREG.TRY_ALLOC.CTAPOOL UP0, 0xe8 ;  /* 0x000000e8000079c8 */ /* 0x000e240008000600 */
[----:B0-----:R-:W-:-:S13]  /*1210*/  PLOP3.LUT P0, PT, PT, PT, UP0, 0x80, 0x0 ;  /* 0x000000000000781c */ /* 0x001fda0003f0f008 */
[----:B------:R-:W-:Y:S05]  /*1220*/  @!P0 BRA `(.L_x_9) ;  /* 0xfffffffc00f08947 */ /* 0x000fea000383ffff */
[----:B------:R-:W-:Y:S01]  /*1230*/  ULDC.64 UR4, c[0x0][0x598] ;  /* 0x0001660000047ab9 */ /* 0x000fe20000000a00 */
[----:B------:R-:W-:Y:S01]  /*1240*/  ULDC.64 UR24, c[0x0][0x208] ;  /* 0x0000820000187ab9 */ /* 0x000fe20000000a00 */
[----:B------:R-:W-:-:S04]  /*1250*/  ISETP.NE.U32.AND P0, PT, RZ, UR4, PT ;  /* 0x00000004ff007c0c */ /* 0x000fc8000bf05070 */
[----:B------:R-:W-:-:S13]  /*1260*/  ISETP.NE.AND.EX P0, PT, RZ, UR5, PT, P0 ;  /* 0x00000005ff007c0c */ /* 0x000fda000bf05300 */
[----:B------:R-:W-:Y:S05]  /*1270*/  @!P0 BRA `(.L_x_12) ;  /* 0x00000000001c8947 */ /* 0x000fea0003800000 */
[----:B------:R-:W0:Y:S02]  /*1280*/  LDC.64 R8, c[0x0][0x598] ;  /* 0x00016600ff087b82 */ /* 0x000e240000000a00 */
[----:B0-----:R-:W2:Y:S02]  /*1290*/  LDG.E.64 R8, desc[UR24][R8.64] ;  /* 0x0000001808087981 */ /* 0x001ea4000c1e1b00 */
[----:B--2---:R-:W-:-:S04]  /*12a0*/  ISETP.NE.U32.AND P0, PT, R8, RZ, PT ;  /* 0x000000ff0800720c */ /* 0x004fc80003f05070 */
[----:B------:R-:W-:-:S13]  /*12b0*/  ISETP.NE.AND.EX P0, PT, R9, RZ, PT, P0 ;  /* 0x000000ff0900720c */ /* 0x000fda0003f05300 */
[----:B------:R-:W-:Y:S05]  /*12c0*/  @!P0 BRA `(.L_x_12) ;  /* 0x0000000000088947 */ /* 0x000fea0003800000 */
[----:B------:R0:W5:Y:S01]  /*12d0*/  LD.E R8, desc[UR24][R8.64] ;  /* 0x0000001808087980 */ /* 0x000162000c101900 */
[----:B------:R-:W-:Y:S05]  /*12e0*/  BRA `(.L_x_13) ;  /* 0x0000000000207947 */ /* 0x000fea0003800000 */
.L_x_12:
[----:B------:R-:W-:Y:S02]  /*12f0*/  ULDC.64 UR4, c[0x0][0x588] ;  /* 0x0001620000047ab9 */ /* 0x000fe40000000a00 */
[----:B------:R-:W-:-:S04]  /*1300*/  ISETP.NE.U32.AND P0, PT, RZ, UR4, PT ;  /* 0x00000004ff007c0c */ /* 0x000fc8000bf05070 */
[----:B------:R-:W-:-:S13]  /*1310*/  ISETP.NE.AND.EX P0, PT, RZ, UR5, PT, P0 ;  /* 0x00000005ff007c0c */ /* 0x000fda000bf05300 */
[----:B------:R-:W-:Y:S05]  /*1320*/  @!P0 BRA `(.L_x_14) ;  /* 0x00000000000c8947 */ /* 0x000fea0003800000 */
[----:B------:R-:W0:Y:S02]  /*1330*/  LDC.64 R8, c[0x0][0x588] ;  /* 0x00016200ff087b82 */ /* 0x000e240000000a00 */
[----:B0-----:R1:W5:Y:S01]  /*1340*/  LDG.E R8, desc[UR24][R8.64] ;  /* 0x0000001808087981 */ /* 0x001362000c1e1900 */
[----:B------:R-:W-:Y:S05]  /*1350*/  BRA `(.L_x_13) ;  /* 0x0000000000047947 */ /* 0x000fea0003800000 */
.L_x_14:
[----:B------:R-:W2:Y:S02]  /*1360*/  LDC R8, c[0x0][0x580] ;  /* 0x00016000ff087b82 */ /* 0x000ea40000000800 */
.L_x_13:
[----:B------:R-:W-:Y:S02]  /*1370*/  ULDC.64 UR4, c[0x0][0x5a0] ;  /* 0x0001680000047ab9 */ /* 0x000fe40000000a00 */
[----:B------:R-:W-:-:S04]  /*1380*/  ISETP.NE.U32.AND P0, PT, RZ, UR4, PT ;  /* 0x00000004ff007c0c */ /* 0x000fc8000bf05070 */
[----:B------:R-:W-:-:S13]  /*1390*/  ISETP.NE.AND.EX P0, PT, RZ, UR5, PT, P0 ;  /* 0x00000005ff007c0c */ /* 0x000fda000bf05300 */
[----:B------:R-:W-:Y:S05]  /*13a0*/  @!P0 BRA `(.L_x_15) ;  /* 0x00000000001c8947 */ /* 0x000fea0003800000 */
[----:B------:R-:W3:Y:S02]  /*13b0*/  LDC.64 R14, c[0x0][0x5a0] ;  /* 0x00016800ff0e7b82 */ /* 0x000ee40000000a00 */
[----:B---3--:R-:W3:Y:S02]  /*13c0*/  LDG.E.64 R14, desc[UR24][R14.64] ;  /* 0x000000180e0e7981 */ /* 0x008ee4000c1e1b00 */
[----:B---3--:R-:W-:-:S04]  /*13d0*/  ISETP.NE.U32.AND P0, PT, R14, RZ, PT ;  /* 0x000000ff0e00720c */ /* 0x008fc80003f05070 */
[----:B------:R-:W-:-:S13]  /*13e0*/  ISETP.NE.AND.EX P0, PT, R15, RZ, PT, P0 ;  /* 0x000000ff0f00720c */ /* 0x000fda0003f05300 */
[----:B------:R-:W-:Y:S05]  /*13f0*/  @!P0 BRA `(.L_x_15) ;  /* 0x0000000000088947 */ /* 0x000fea0003800000 */
[----:B01----:R0:W5:Y:S01]  /*1400*/  LD.E R9, desc[UR24][R14.64] ;  /* 0x000000180e097980 */ /* 0x003162000c101900 */
[----:B------:R-:W-:Y:S05]  /*1410*/  BRA `(.L_x_16) ;  /* 0x0000000000207947 */ /* 0x000fea0003800000 */
.L_x_15:
[----:B------:R-:W-:Y:S02]  /*1420*/  ULDC.64 UR4, c[0x0][0x590] ;  /* 0x0001640000047ab9 */ /* 0x000fe40000000a00 */
[----:B------:R-:W-:-:S04]  /*1430*/  ISETP.NE.U32.AND P0, PT, RZ, UR4, PT ;  /* 0x00000004ff007c0c */ /* 0x000fc8000bf05070 */
[----:B------:R-:W-:-:S13]  /*1440*/  ISETP.NE.AND.EX P0, PT, RZ, UR5, PT, P0 ;  /* 0x00000005ff007c0c */ /* 0x000fda000bf05300 */
[----:B------:R-:W-:Y:S05]  /*1450*/  @!P0 BRA `(.L_x_17) ;  /* 0x00000000000c8947 */ /* 0x000fea0003800000 */
[----:B------:R-:W0:Y:S02]  /*1460*/  LDC.64 R14, c[0x0][0x590] ;  /* 0x00016400ff0e7b82 */ /* 0x000e240000000a00 */
[----:B01----:R1:W5:Y:S01]  /*1470*/  LDG.E R9, desc[UR24][R14.64] ;  /* 0x000000180e097981 */ /* 0x003362000c1e1900 */
[----:B------:R-:W-:Y:S05]  /*1480*/  BRA `(.L_x_16) ;  /* 0x0000000000047947 */ /* 0x000fea0003800000 */
.L_x_17:
[----:B01----:R-:W3:Y:S02]  /*1490*/  LDC R9, c[0x0][0x584] ;  /* 0x00016100ff097b82 */ /* 0x003ee40000000800 */
.L_x_16:
[----:B------:R-:W-:-:S13]  /*14a0*/  LOP3.LUT P0, RZ, R16, 0xff, RZ, 0xc0, !PT ;  /* 0x000000ff10ff7812 */ /* 0x000fda000780c0ff */
[----:B------:R-:W-:Y:S05]  /*14b0*/  @!P0 EXIT ;  /* 0x000000000000894d */ /* 0x000fea0003800000 */
[----:B------:R-:W-:Y:S01]  /*14c0*/  ULDC UR4, c[0x0][0x28c] ;  /* 0x0000a30000047ab9 */ /* 0x000fe20000000800 */
[----:B------:R-:W-:Y:S01]  /*14d0*/  LOP3.LUT R114, R4, 0x1, RZ, 0xfc, !PT ;  /* 0x0000000104727812 */ /* 0x000fe200078efcff */
[----:B------:R-:W-:-:S04]  /*14e0*/  UIADD3 UR4, UR4, 0x1f, URZ ;  /* 0x0000001f04047890 */ /* 0x000fc8000fffe03f */
[----:B------:R-:W-:-:S04]  /*14f0*/  USHF.R.S32.HI UR5, URZ, 0x1f, UR4 ;  /* 0x0000001f3f057899 */ /* 0x000fc80008011404 */
[----:B------:R-:W-:-:S03]  /*1500*/  ULEA.HI UR5, UR5, UR4, URZ, 0x5 ;  /* 0x0000000405057291 */ /* 0x000fc6000f8f283f */
[----:B------:R-:W-:Y:S01]  /*1510*/  UMOV UR4, URZ ;  /* 0x0000003f00047c82 */ /* 0x000fe20008000000 */
[----:B------:R-:W-:-:S03]  /*1520*/  USHF.R.S32.HI UR9, URZ, 0x5, UR5 ;  /* 0x000000053f097899 */ /* 0x000fc60008011405 */
[----:B------:R-:W-:-:S09]  /*1530*/  UMOV UR5, URZ ;  /* 0x0000003f00057c82 */ /* 0x000fd20008000000 */
.L_x_140:
[----:B------:R-:W-:Y:S01]  /*1540*/  LOP3.LUT R10, R0, 0x80, RZ, 0xc0, !PT ;  /* 0x00000080000a7812 */ /* 0x000fe200078ec0ff */
[----:B----4-:R-:W4:Y:S01]  /*1550*/  S2UR UR13, SR_CgaCtaId ;  /* 0x00000000000d79c3 */ /* 0x010f220000008800 */
[----:B------:R-:W-:Y:S01]  /*1560*/  UMOV UR12, 0x400 ;  /* 0x00000400000c7882 */ /* 0x000fe20000000000 */
[----:B------:R-:W-:Y:S01]  /*1570*/  UMOV UR6, URZ ;  /* 0x0000003f00067c82 */ /* 0x000fe20008000000 */
[----:B------:R-:W-:Y:S01]  /*1580*/  SHF.R.U32.HI R10, RZ, 0x7, R10 ;  /* 0x00000007ff0a7819 */ /* 0x000fe2000001160a */
[----:B------:R-:W-:Y:S01]  /*1590*/  UMOV UR7, URZ ;  /* 0x0000003f00077c82 */ /* 0x000fe20008000000 */
[----:B------:R-:W-:Y:S01]  /*15a0*/  UMOV UR26, UR5 ;  /* 0x00000005001a7c82 */ /* 0x000fe20008000000 */
[----:B------:R-:W-:Y:S02]  /*15b0*/  CS2R R18, SRZ ;  /* 0x0000000000127805 */ /* 0x000fe4000001ff00 */
[----:B------:R-:W-:Y:S01]  /*15c0*/  CS2R R20, SRZ ;  /* 0x0000000000147805 */ /* 0x000fe2000001ff00 */
[----:B------:R-:W0:Y:S01]  /*15d0*/  LDC R13, c[0x0][0x28c] ;  /* 0x0000a300ff0d7b82 */ /* 0x000e220000000800 */
[----:B-1----:R-:W1:Y:S01]  /*15e0*/  SHFL.IDX PT, R10, R10, RZ, 0x1f ;  /* 0x00001fff0a0a7589 */ /* 0x002e6200000e0000 */
[----:B------:R-:W-:-:S02]  /*15f0*/  CS2R R22, SRZ ;  /* 0x0000000000167805 */ /* 0x000fc4000001ff00 */
[----:B------:R-:W-:Y:S02]  /*1600*/  CS2R R72, SRZ ;  /* 0x0000000000487805 */ /* 0x000fe4000001ff00 */
[----:B------:R-:W-:Y:S02]  /*1610*/  CS2R R74, SRZ ;  /* 0x00000000004a7805 */ /* 0x000fe4000001ff00 */
[----:B------:R-:W-:Y:S02]  /*1620*/  CS2R R76, SRZ ;  /* 0x00000000004c7805 */ /* 0x000fe4000001ff00 */
[----:B------:R-:W-:Y:S02]  /*1630*/  CS2R R78, SRZ ;  /* 0x00000000004e7805 */ /* 0x000fe4000001ff00 */
[----:B------:R-:W-:Y:S02]  /*1640*/  CS2R R80, SRZ ;  /* 0x0000000000507805 */ /* 0x000fe4000001ff00 */
        /* <DEDUP_REMOVED lines=16> */
[----:B0-----:R-:W-:Y:S01]  /*1750*/  ISETP.GE.AND P0, PT, R13, 0x1, PT ;  /* 0x000000010d00780c */ /* 0x001fe20003f06270 */
[----:B------:R-:W-:Y:S01]  /*1760*/  IMAD.U32 R16, RZ, RZ, UR4 ;  /* 0x00000004ff107e24 */ /* 0x000fe2000f8e00ff */
[----:B-1----:R-:W-:Y:S02]  /*1770*/  R2UR UR8, R10 ;  /* 0x000000000a0872ca */ /* 0x002fe400000e0000 */
        /* <DEDUP_REMOVED lines=11> */
[----:B------:R-:W-:Y:S01]  /*1830*/  CS2R R54, SRZ ;  /* 0x0000000000367805 */ /* 0x000fe2000001ff00 */
[----:B------:R-:W-:Y:S01]  /*1840*/  ULEA.HI UR10, UR8, UR8, URZ, 0x1 ;  /* 0x00000008080a7291 */ /* 0x000fe2000f8f083f */
[----:B------:R-:W-:-:S02]  /*1850*/  CS2R R40, SRZ ;  /* 0x0000000000287805 */ /* 0x000fc4000001ff00 */
[----:B------:R-:W-:Y:S02]  /*1860*/  CS2R R42, SRZ ;  /* 0x00000000002a7805 */ /* 0x000fe4000001ff00 */
[----:B------:R-:W-:Y:S01]  /*1870*/  CS2R R44, SRZ ;  /* 0x00000000002c7805 */ /* 0x000fe2000001ff00 */
[----:B------:R-:W-:Y:S01]  /*1880*/  ULOP3.LUT UR11, UR10, 0x1ffffe, URZ, 0xc0, !UPT ;  /* 0x001ffffe0a0b7892 */ /* 0x000fe2000f8ec03f */
[----:B------:R-:W-:Y:S01]  /*1890*/  CS2R R46, SRZ ;  /* 0x00000000002e7805 */ /* 0x000fe2000001ff00 */
[----:B----4-:R-:W-:Y:S01]  /*18a0*/  ULEA UR10, UR13, UR12, 0x18 ;  /* 0x0000000c0d0a7291 */ /* 0x010fe2000f8ec03f */
[----:B------:R-:W-:Y:S01]  /*18b0*/  CS2R R32, SRZ ;  /* 0x0000000000207805 */ /* 0x000fe2000001ff00 */
[----:B------:R-:W-:Y:S01]  /*18c0*/  UIADD3 UR11, UR8, -UR11, URZ ;  /* 0x8000000b080b7290 */ /* 0x000fe2000fffe03f */
[----:B------:R-:W-:Y:S02]  /*18d0*/  CS2R R34, SRZ ;  /* 0x0000000000227805 */ /* 0x000fe4000001ff00 */
[----:B------:R-:W-:Y:S01]  /*18e0*/  CS2R R36, SRZ ;  /* 0x0000000000247805 */ /* 0x000fe2000001ff00 */
[----:B------:R-:W-:Y:S01]  /*18f0*/  UMOV UR8, URZ ;  /* 0x0000003f00087c82 */ /* 0x000fe20008000000 */
[----:B------:R-:W-:Y:S01]  /*1900*/  ULEA UR11, UR11, UR10, 0xb ;  /* 0x0000000a0b0b7291 */ /* 0x000fe2000f8e583f */
[----:B------:R-:W-:-:S02]  /*1910*/  CS2R R38, SRZ ;  /* 0x0000000000267805 */ /* 0x000fc4000001ff00 */
[----:B------:R-:W-:Y:S02]  /*1920*/  CS2R R24, SRZ ;  /* 0x0000000000187805 */ /* 0x000fe4000001ff00 */
[----:B------:R-:W-:Y:S01]  /*1930*/  CS2R R26, SRZ ;  /* 0x00000000001a7805 */ /* 0x000fe2000001ff00 */
[----:B------:R-:W-:Y:S01]  /*1940*/  UIADD3 UR11, UR11, 0x300, URZ ;  /* 0x000003000b0b7890 */ /* 0x000fe2000fffe03f */
[----:B------:R-:W-:Y:S02]  /*1950*/  CS2R R28, SRZ ;  /* 0x00000000001c7805 */ /* 0x000fe4000001ff00 */
[----:B---3--:R-:W-:Y:S01]  /*1960*/  CS2R R30, SRZ ;  /* 0x00000000001e7805 */ /* 0x008fe2000001ff00 */
[----:B------:R-:W-:-:S04]  /*1970*/  USHF.R.U32.HI UR11, URZ, 0x4, UR11 ;  /* 0x000000043f0b7899 */ /* 0x000fc8000801160b */
[----:B------:R-:W-:Y:S01]  /*1980*/  ULOP3.LUT UR11, UR11, 0x3fff, URZ, 0xc0, !UPT ;  /* 0x00003fff0b0b7892 */ /* 0x000fe2000f8ec03f */
[----:B------:R-:W-:Y:S11]  /*1990*/  @!P0 BRA `(.L_x_18) ;  /* 0x00000008000c8947 */ /* 0x000ff60003800000 */
[----:B------:R-:W-:-:S13]  /*19a0*/  ISETP.NE.AND P1, PT, R114, 0x3, PT ;  /* 0x000000037200780c */ /* 0x000fda0003f25270 */
[----:B------:R-:W-:Y:S05]  /*19b0*/  @!P1 BRA `(.L_x_19) ;  /* 0x0000000000049947 */ /* 0x000fea0003800000 */
[----:B------:R-:W-:Y:S01]  /*19c0*/  BPT.TRAP 0x1 ;  /* 0x000000040000795c */ /* 0x000fe20000300000 */
.L_x_19:
[----:B------:R-:W-:Y:S01]  /*19d0*/  ULEA UR7, UR5, UR10, 0x3 ;  /* 0x0000000a05077291 */ /* 0x000fe2000f8e183f */
[----:B------:R-:W-:-:S05]  /*19e0*/  IMAD.U32 R10, RZ, RZ, UR4 ;  /* 0x00000004ff0a7e24 */ /* 0x000fca000f8e00ff */
[----:B------:R-:W-:-:S04]  /*19f0*/  SHF.L.U32 R10, R10, 0x1f, RZ ;  /* 0x0000001f0a0a7819 */ /* 0x000fc800000006ff */
[----:B------:R0:W1:Y:S01]  /*1a00*/  SYNCS.PHASECHK.TRANS64.TRYWAIT P0, [UR7], R10 ;  /* 0x0000000aff0075a7 */ /* 0x0000620008000147 */
[----:B------:R-:W-:Y:S05]  /*1a10*/  @!P1 BRA `(.L_x_20) ;  /* 0x0000000000049947 */ /* 0x000fea0003800000 */
[----:B------:R-:W-:Y:S01]  /*1a20*/  BPT.TRAP 0x1 ;  /* 0x000000040000795c */ /* 0x000fe20000300000 */
.L_x_20:
[----:B------:R-:W-:Y:S01]  /*1a30*/  UMOV UR6, 0x1 ;  /* 0x0000000100067882 */ /* 0x000fe20000000000 */
[----:B------:R-:W-:Y:S01]  /*1a40*/  IMAD.MOV.U32 R18, RZ, RZ, RZ ;  /* 0x000000ffff127224 */ /* 0x000fe200078e00ff */
[----:B-1----:R-:W-:Y:S06]  /*1a50*/  @P0 BRA `(.L_x_21) ;  /* 0x0000000000080947 */ /* 0x002fec0003800000 */
[----:B------:R-:W1:Y:S02]  /*1a60*/  SYNCS.PHASECHK.TRANS64.TRYWAIT P0, [UR7], R10 ;  /* 0x0000000aff0075a7 */ /* 0x000e640008000147 */
[----:B-1----:R-:W-:Y:S05]  /*1a70*/  @!P0 BRA `(.L_x_22) ;  /* 0x0000007800448947 */ /* 0x002fea0003800000 */
.L_x_21:
[----:B------:R-:W-:Y:S01]  /*1a80*/  UIADD3 UR7, UR10, 0x2d300, URZ ;  /* 0x0002d3000a077890 */ /* 0x000fe2000fffe03f */
[----:B------:R-:W-:Y:S01]  /*1a90*/  WARPGROUP.ARRIVE ;  /* 0x00000000000079c5 */ /* 0x000fe20000000000 */
[----:B------:R-:W-:Y:S01]  /*1aa0*/  ULOP3.LUT UR12, UR11, 0x10000, URZ, 0xfc, !UPT ;  /* 0x000100000b0c7892 */ /* 0x000fe2000f8efc3f */
[----:B------:R-:W-:Y:S01]  /*1ab0*/  IMAD.MOV.U32 R19, RZ, RZ, RZ ;  /* 0x000000ffff137224 */ /* 0x000fe200078e00ff */
[----:B------:R-:W-:Y:S01]  /*1ac0*/  USHF.R.U32.HI UR7, URZ, 0x4, UR7 ;  /* 0x000000043f077899 */ /* 0x000fe20008011607 */
[----:B------:R-:W-:Y:S01]  /*1ad0*/  CS2R R20, SRZ ;  /* 0x0000000000147805 */ /* 0x000fe2000001ff00 */
[----:B------:R-:W-:Y:S01]  /*1ae0*/  UIMAD UR12, UR5, 0x180, UR12 ;  /* 0x00000180050c78a4 */ /* 0x000fe2000f8e020c */
[----:B------:R-:W-:Y:S01]  /*1af0*/  CS2R R22, SRZ ;  /* 0x0000000000167805 */ /* 0x000fe2000001ff00 */
[----:B------:R-:W-:Y:S01]  /*1b00*/  ULOP3.LUT UR7, UR7, 0x3fff, URZ, 0xc0, !UPT ;  /* 0x00003fff07077892 */ /* 0x000fe2000f8ec03f */
[----:B------:R-:W-:Y:S01]  /*1b10*/  CS2R R72, SRZ ;  /* 0x0000000000487805 */ /* 0x000fe2000001ff00 */
[----:B------:R-:W-:Y:S01]  /*1b20*/  UMOV UR13, 0xc0000010 ;  /* 0xc0000010000d7882 */ /* 0x000fe20000000000 */
[----:B------:R-:W-:Y:S01]  /*1b30*/  UMOV UR15, 0xc0000010 ;  /* 0xc0000010000f7882 */ /* 0x000fe20000000000 */
[----:B------:R-:W-:Y:S01]  /*1b40*/  ULOP3.LUT UR7, UR7, 0x10000, URZ, 0xfc, !UPT ;  /* 0x0001000007077892 */ /* 0x000fe2000f8efc3f */
[----:B------:R-:W-:Y:S01]  /*1b50*/  CS2R R74, SRZ ;  /* 0x00000000004a7805 */ /* 0x000fe2000001ff00 */
[----:B------:R-:W-:Y:S01]  /*1b60*/  UMOV UR16, UR12 ;  /* 0x0000000c00107c82 */ /* 0x000fe20008000000 */
[----:B------:R-:W-:Y:S01]  /*1b70*/  UMOV UR17, UR13 ;  /* 0x0000000d00117c82 */ /* 0x000fe20008000000 */
[----:B------:R-:W-:Y:S01]  /*1b80*/  UIMAD UR14, UR5, 0x60, UR7 ;  /* 0x00000060050e78a4 */ /* 0x000fe2000f8e0207 */
[----:B------:R-:W-:Y:S01]  /*1b90*/  CS2R R76, SRZ ;  /* 0x00000000004c7805 */ /* 0x000fe2000001ff00 */
[----:B------:R-:W-:Y:S01]  /*1ba0*/  UIADD3 UR7, UR12, 0x100, URZ ;  /* 0x000001000c077890 */ /* 0x000fe2000fffe03f */
[----:B------:R-:W-:Y:S01]  /*1bb0*/  CS2R R78, SRZ ;  /* 0x00000000004e7805 */ /* 0x000fe2000001ff00 */
[----:B------:R-:W-:Y:S01]  /*1bc0*/  UIADD3 UR18, UR14, 0x20, URZ ;  /* 0x000000200e127890 */ /* 0x000fe2000fffe03f */
[----:B------:R-:W-:Y:S01]  /*1bd0*/  CS2R R80, SRZ ;  /* 0x0000000000507805 */ /* 0x000fe2000001ff00 */
[----:B------:R-:W-:Y:S01]  /*1be0*/  UIADD3 UR22, UR14, 0x40, URZ ;  /* 0x000000400e167890 */ /* 0x000fe2000fffe03f */
[----:B------:R-:W-:Y:S01]  /*1bf0*/  CS2R R82, SRZ ;  /* 0x0000000000527805 */ /* 0x000fe2000001ff00 */
[----:B------:R-:W-:Y:S01]  /*1c00*/  UMOV UR19, 0xc0000010 ;  /* 0xc000001000137882 */ /* 0x000fe20000000000 */
[----:B------:R-:W-:Y:S01]  /*1c10*/  QGMMA.64x16x32.F32.E4M3.E4M3 R64, gdesc[UR12], RZ, !UPT ;  /* 0x002000000c4079f3 */ /* 0x000fe2000c7008ff */
[----:B------:R-:W-:Y:S01]  /*1c20*/  UMOV UR20, UR12 ;  /* 0x0000000c00147c82 */ /* 0x000fe20008000000 */
[----:B------:R-:W-:Y:S01]  /*1c30*/  UMOV UR21, UR13 ;  /* 0x0000000d00157c82 */ /* 0x000fe20008000000 */
[----:B------:R-:W-:Y:S01]  /*1c40*/  UMOV UR23, 0xc0000010 ;  /* 0xc000001000177882 */ /* 0x000fe20000000000 */
[----:B------:R-:W-:Y:S01]  /*1c50*/  QGMMA.64x16x32.F32.E4M3.E4M3 R48, gdesc[UR16], RZ, !UPT ;  /* 0x00200000103079f3 */ /* 0x000fe2000c7008ff */
[----:B------:R-:W-:-:S02]  /*1c60*/  CS2R R84, SRZ ;  /* 0x0000000000547805 */ /* 0x000fc4000001ff00 */
[----:B------:R-:W-:Y:S02]  /*1c70*/  CS2R R86, SRZ ;  /* 0x0000000000567805 */ /* 0x000fe4000001ff00 */
[----:B------:R-:W-:Y:S01]  /*1c80*/  CS2R R88, SRZ ;  /* 0x0000000000587805 */ /* 0x000fe2000001ff00 */
[----:B------:R-:W-:Y:S01]  /*1c90*/  QGMMA.64x16x32.F32.E4M3.E4M3 R32, gdesc[UR20], RZ, !UPT ;  /* 0x00200000142079f3 */ /* 0x000fe2000c7008ff */
[----:B------:R-:W-:Y:S01]  /*1ca0*/  UMOV UR20, UR7 ;  /* 0x0000000700147c82 */ /* 0x000fe20008000000 */
[----:B------:R-:W-:Y:S01]  /*1cb0*/  ULDC UR7, c[0x0][0x50c] ;  /* 0x0001430000077ab9 */ /* 0x000fe20000000800 */
[----:B------:R-:W-:Y:S01]  /*1cc0*/  UMOV UR21, 0xc0000010 ;  /* 0xc000001000157882 */ /* 0x000fe20000000000 */
[----:B------:R-:W-:Y:S01]  /*1cd0*/  UISETP.NE.AND UP0, UPT, UR7, 0x1, UPT ;  /* 0x000000010700788c */ /* 0x000fe2000bf05270 */
[----:B------:R-:W-:Y:S01]  /*1ce0*/  QGMMA.64x16x32.F32.E4M3.E4M3 R24, gdesc[UR20], RZ, !UPT ;  /* 0x00200000141879f3 */ /* 0x000fe2000c7008ff */
[----:B------:R-:W-:Y:S01]  /*1cf0*/  UMOV UR16, UR20 ;  /* 0x0000001400107c82 */ /* 0x000fe20008000000 */
[----:B------:R-:W-:Y:S01]  /*1d00*/  UMOV UR17, UR21 ;  /* 0x0000001500117c82 */ /* 0x000fe20008000000 */
[----:B------:R-:W-:Y:S01]  /*1d10*/  USEL UR7, URZ, 0x1, UP0 ;  /* 0x000000013f077887 */ /* 0x000fe20008000000 */
[----:B------:R-:W-:Y:S01]  /*1d20*/  QGMMA.64x16x32.F32.E4M3.E4M3 R40, gdesc[UR16], RZ, !UPT ;  /* 0x00200000102879f3 */ /* 0x000fe2000c7008ff */
[----:B------:R-:W-:Y:S01]  /*1d30*/  UMOV UR12, UR20 ;  /* 0x00000014000c7c82 */ /* 0x000fe20008000000 */
[----:B------:R-:W-:Y:S01]  /*1d40*/  UMOV UR13, UR21 ;  /* 0x00000015000d7c82 */ /* 0x000fe20008000000 */
[----:B------:R-:W-:Y:S01]  /*1d50*/  CS2R R90, SRZ ;  /* 0x00000000005a7805 */ /* 0x000fe2000001ff00 */
[----:B------:R-:W-:Y:S01]  /*1d60*/  QGMMA.64x16x32.F32.E4M3.E4M3 R56, gdesc[UR12], RZ, !UPT, gsb0 ;  /* 0x002000000c3879f3 */ /* 0x000fe2000c0008ff */
[----:B------:R-:W-:-:S02]  /*1d70*/  ISETP.NE.AND P0, PT, RZ, UR7, PT ;  /* 0x00000007ff007c0c */ /* 0x000fc4000bf05270 */
        /* <DEDUP_REMOVED lines=11> */
[----:B------:R-:W-:Y:S06]  /*1e30*/  @!P0 BRA `(.L_x_23) ;  /* 0x0000000000c88947 */ /* 0x000fec0003800000 */
[----:B------:R-:W-:Y:S02]  /*1e40*/  WARPGROUP.DEPBAR.LE gsb0, 0x0 ;  /* 0x00008000000079c5 */ /* 0x000fe40000010000 */
[----:B------:R-:W-:-:S01]  /*1e50*/  FADD R113, RZ, R64 ;  /* 0x00000040ff717221 */ /* 0x000fc20000000000 */
[----:B------:R-:W-:Y:S01]  /*1e60*/  FADD R112, RZ, R65 ;  /* 0x00000041ff707221 */ /* 0x000fe20000000000 */
        /* <DEDUP_REMOVED lines=46> */
[----:B------:R-:W-:-:S06]  /*2150*/  UMOV UR6, URZ ;  /* 0x0000003f00067c82 */ /* 0x000fcc0008000000 */
.L_x_23:
[----:B------:R-:W-:-:S04]  /*2160*/  UIADD3 UR26, UR5, 0x1, URZ ;  /* 0x00000001051a7890 */ /* 0x000fc8000fffe03f */
[----:B------:R-:W-:-:S04]  /*2170*/  UISETP.NE.AND UP0, UPT, UR26, 0x1e, UPT ;  /* 0x0000001e1a00788c */ /* 0x000fc8000bf05270 */
[----:B------:R-:W-:Y:S02]  /*2180*/  USEL UR8, URZ, 0x1, UP0 ;  /* 0x000000013f087887 */ /* 0x000fe40008000000 */
[----:B------:R-:W-:Y:S02]  /*2190*/  USEL UR26, UR26, URZ, UP0 ;  /* 0x0000003f1a1a7287 */ /* 0x000fe40008000000 */
[----:B------:R-:W-:-:S06]  /*21a0*/  ULOP3.LUT UR8, UR4, UR8, URZ, 0x3c, !UPT ;  /* 0x0000000804087292 */ /* 0x000fcc000f8e3c3f */
[----:B------:R-:W-:Y:S01]  /*21b0*/  IMAD.U32 R16, RZ, RZ, UR8 ;  /* 0x00000008ff107e24 */ /* 0x000fe2000f8e00ff */
[----:B------:R-:W-:-:S06]  /*21c0*/  UMOV UR8, 0x1 ;  /* 0x0000000100087882 */ /* 0x000fcc0000000000 */
.L_x_18:
[----:B------:R-:W-:-:S04]  /*21d0*/  UISETP.LT.AND UP0, UPT, UR9, 0x1, UPT ;  /* 0x000000010900788c */ /* 0x000fc8000bf01270 */
[----:B------:R-:W-:-:S04]  /*21e0*/  USEL UR12, UR9, 0x1, UP0 ;  /* 0x00000001090c7887 */ /* 0x000fc80008000000 */
[----:B------:R-:W-:-:S04]  /*21f0*/  UIADD3 UR12, UR9, -UR12, URZ ;  /* 0x8000000c090c7290 */ /* 0x000fc8000fffe03f */
[----:B------:R-:W-:-:S06]  /*2200*/  UISETP.GE.AND UP0, UPT, UR12, 0x1, UPT ;  /* 0x000000010c00788c */ /* 0x000fcc000bf06270 */
[----:B------:R-:W-:-:S13]  /*2210*/  PLOP3.LUT P0, PT, PT, PT, UP0, 0x80, 0x0 ;  /* 0x000000000000781c */ /* 0x000fda0003f0f008 */
[----:B------:R-:W-:Y:S05]  /*2220*/  @!P0 BRA `(.L_x_24) ;  /* 0x0000000800048947 */ /* 0x000fea0003800000 */
[----:B01----:R-:W-:Y:S01]  /*2230*/  IMAD.U32 R10, RZ, RZ, UR12 ;  /* 0x0000000cff0a7e24 */ /* 0x003fe2000f8e00ff */
[----:B------:R-:W-:Y:S01]  /*2240*/  ULDC UR27, c[0x0][0x50c] ;  /* 0x00014300001b7ab9 */ /* 0x000fe20000000800 */
[----:B------:R-:W-:-:S07]  /*2250*/  IMAD.U32 R13, RZ, RZ, UR5 ;  /* 0x00000005ff0d7e24 */ /* 0x000fce000f8e00ff */
.L_x_32:
[----:B------:R-:W-:-:S13]  /*2260*/  ISETP.NE.AND P1, PT, R114, 0x3, PT ;  /* 0x000000037200780c */ /* 0x000fda0003f25270 */
[----:B------:R-:W-:Y:S05]  /*2270*/  @!P1 BRA `(.L_x_25) ;  /* 0x0000000000049947 */ /* 0x000fea0003800000 */
[----:B------:R-:W-:Y:S01]  /*2280*/  BPT.TRAP 0x1 ;  /* 0x000000040000795c */ /* 0x000fe20000300000 */
.L_x_25:
[----:B------:R-:W0:Y:S01]  /*2290*/  S2UR UR12, SR_CgaCtaId ;  /* 0x00000000000c79c3 */ /* 0x000e220000008800 */
[----:B------:R-:W-:Y:S01]  /*22a0*/  UMOV UR10, 0x400 ;  /* 0x00000400000a7882 */ /* 0x000fe20000000000 */
[----:B------:R-:W-:Y:S01]  /*22b0*/  SHF.L.U32 R14, R16, 0x1f, RZ ;  /* 0x0000001f100e7819 */ /* 0x000fe200000006ff */
[----:B0-----:R-:W-:-:S04]  /*22c0*/  ULEA UR10, UR12, UR10, 0x18 ;  /* 0x0000000a0c0a7291 */ /* 0x001fc8000f8ec03f */
[----:B------:R-:W-:-:S09]  /*22d0*/  ULEA UR12, UR26, UR10, 0x3 ;  /* 0x0000000a1a0c7291 */ /* 0x000fd2000f8e183f */
[----:B------:R0:W1:Y:S01]  /*22e0*/  SYNCS.PHASECHK.TRANS64.TRYWAIT P0, [UR12], R14 ;  /* 0x0000000eff0075a7 */ /* 0x000062000800014c */
[----:B------:R-:W-:Y:S05]  /*22f0*/  @!P1 BRA `(.L_x_26) ;  /* 0x0000000000049947 */ /* 0x000fea0003800000 */
[----:B------:R-:W-:Y:S01]  /*2300*/  BPT.TRAP 0x1 ;  /* 0x000000040000795c */ /* 0x000fe20000300000 */
.L_x_26:
[----:B-1----:R-:W-:Y:S05]  /*2310*/  @P0 BRA `(.L_x_27) ;  /* 0x0000000000080947 */ /* 0x002fea0003800000 */
[----:B------:R-:W1:Y:S02]  /*2320*/  SYNCS.PHASECHK.TRANS64.TRYWAIT P0, [UR12], R14 ;  /* 0x0000000eff0075a7 */ /* 0x000e64000800014c */
[----:B-1----:R-:W-:Y:S05]  /*2330*/  @!P0 BRA `(.L_x_28) ;  /* 0x00000070002c8947 */ /* 0x002fea0003800000 */
.L_x_27:
[----:B------:R-:W-:Y:S01]  /*2340*/  UIADD3 UR12, UR10, 0x2d300, URZ ;  /* 0x0002d3000a0c7890 */ /* 0x000fe2000fffe03f */
[----:B------:R-:W-:Y:S01]  /*2350*/  WARPGROUP.ARRIVE ;  /* 0x00000000000079c5 */ /* 0x000fe20000000000 */
[----:B------:R-:W-:Y:S02]  /*2360*/  UISETP.NE.AND UP0, UPT, UR7, URZ, UPT ;  /* 0x0000003f0700728c */ /* 0x000fe4000bf05270 */
[----:B------:R-:W-:Y:S02]  /*2370*/  USHF.R.U32.HI UR12, URZ, 0x4, UR12 ;  /* 0x000000043f0c7899 */ /* 0x000fe4000801160c */
[----:B------:R-:W-:Y:S02]  /*2380*/  USEL UR8, UR8, URZ, !UP0 ;  /* 0x0000003f08087287 */ /* 0x000fe4000c000000 */
[----:B------:R-:W-:Y:S02]  /*2390*/  ULOP3.LUT UR7, UR12, 0x3fff, URZ, 0xc0, !UPT ;  /* 0x00003fff0c077892 */ /* 0x000fe4000f8ec03f */
[----:B------:R-:W-:-:S02]  /*23a0*/  ULOP3.LUT UR12, UR11, 0x10000, URZ, 0xfc, !UPT ;  /* 0x000100000b0c7892 */ /* 0x000fc4000f8efc3f */
[----:B------:R-:W-:Y:S02]  /*23b0*/  ULOP3.LUT UR7, UR7, 0x10000, URZ, 0xfc, !UPT ;  /* 0x0001000007077892 */ /* 0x000fe4000f8efc3f */
[----:B------:R-:W-:Y:S02]  /*23c0*/  UISETP.NE.U32.AND UP0, UPT, UR8, URZ, UPT ;  /* 0x0000003f0800728c */ /* 0x000fe4000bf05070 */
[----:B------:R-:W-:Y:S02]  /*23d0*/  UIMAD UR14, UR26, 0x60, UR7 ;  /* 0x000000601a0e78a4 */ /* 0x000fe4000f8e0207 */
[----:B------:R-:W-:Y:S02]  /*23e0*/  UIMAD UR12, UR26, 0x180, UR12 ;  /* 0x000001801a0c78a4 */ /* 0x000fe4000f8e020c */
[----:B------:R-:W-:Y:S02]  /*23f0*/  UIADD3 UR18, UR14, 0x20, URZ ;  /* 0x000000200e127890 */ /* 0x000fe4000fffe03f */
[----:B------:R-:W-:-:S02]  /*2400*/  UIADD3 UR22, UR14, 0x40, URZ ;  /* 0x000000400e167890 */ /* 0x000fc4000fffe03f */
[----:B------:R-:W-:Y:S01]  /*2410*/  UIADD3 UR7, UR12, 0x100, URZ ;  /* 0x000001000c077890 */ /* 0x000fe2000fffe03f */
[----:B------:R-:W-:Y:S01]  /*2420*/  UMOV UR13, 0xc0000010 ;  /* 0xc0000010000d7882 */ /* 0x000fe20000000000 */
[----:B------:R-:W-:Y:S01]  /*2430*/  UMOV UR15, 0xc0000010 ;  /* 0xc0000010000f7882 */ /* 0x000fe20000000000 */
[----:B------:R-:W-:Y:S01]  /*2440*/  UMOV UR16, UR12 ;  /* 0x0000000c00107c82 */ /* 0x000fe20008000000 */
[----:B------:R-:W-:Y:S01]  /*2450*/  UMOV UR17, UR13 ;  /* 0x0000000d00117c82 */ /* 0x000fe20008000000 */
[----:B------:R-:W-:Y:S01]  /*2460*/  UMOV UR19, 0xc0000010 ;  /* 0xc000001000137882 */ /* 0x000fe20000000000 */
[----:B------:R-:W-:Y:S01]  /*2470*/  QGMMA.64x16x32.F32.E4M3.E4M3 R64, gdesc[UR12], R64, UP0 ;  /* 0x002000000c4079f3 */ /* 0x000fe2000bf00840 */
[----:B------:R-:W-:Y:S01]  /*2480*/  UMOV UR20, UR12 ;  /* 0x0000000c00147c82 */ /* 0x000fe20008000000 */
[----:B------:R-:W-:Y:S01]  /*2490*/  UMOV UR21, UR13 ;  /* 0x0000000d00157c82 */ /* 0x000fe20008000000 */
[----:B------:R-:W-:Y:S01]  /*24a0*/  UMOV UR23, 0xc0000010 ;  /* 0xc000001000177882 */ /* 0x000fe20000000000 */
[----:B------:R-:W-:Y:S01]  /*24b0*/  QGMMA.64x16x32.F32.E4M3.E4M3 R48, gdesc[UR16], R48, UP0 ;  /* 0x00200000103079f3 */ /* 0x000fe2000bf00830 */
[----:B------:R-:W-:-:S03]  /*24c0*/  UIADD3 UR6, UR6, 0x1, URZ ;  /* 0x0000000106067890 */ /* 0x000fc6000fffe03f */
[----:B------:R-:W-:Y:S01]  /*24d0*/  QGMMA.64x16x32.F32.E4M3.E4M3 R32, gdesc[UR20], R32, UP0 ;  /* 0x00200000142079f3 */ /* 0x000fe2000bf00820 */
[----:B------:R-:W-:Y:S01]  /*24e0*/  UMOV UR20, UR7 ;  /* 0x0000000700147c82 */ /* 0x000fe20008000000 */
[----:B------:R-:W-:Y:S01]  /*24f0*/  UMOV UR21, 0xc0000010 ;  /* 0xc000001000157882 */ /* 0x000fe20000000000 */
[----:B------:R-:W-:Y:S01]  /*2500*/  UMOV UR16, UR20 ;  /* 0x0000001400107c82 */ /* 0x000fe20008000000 */
[----:B------:R-:W-:Y:S01]  /*2510*/  UMOV UR17, UR21 ;  /* 0x0000001500117c82 */ /* 0x000fe20008000000 */
[----:B------:R-:W-:Y:S01]  /*2520*/  QGMMA.64x16x32.F32.E4M3.E4M3 R24, gdesc[UR20], R24, UP0 ;  /* 0x00200000141879f3 */ /* 0x000fe2000bf00818 */
[----:B------:R-:W-:Y:S01]  /*2530*/  UMOV UR12, UR20 ;  /* 0x00000014000c7c82 */ /* 0x000fe20008000000 */
[----:B------:R-:W-:Y:S02]  /*2540*/  UMOV UR13, UR21 ;  /* 0x00000015000d7c82 */ /* 0x000fe40008000000 */
[----:B------:R-:W-:Y:S04]  /*2550*/  QGMMA.64x16x32.F32.E4M3.E4M3 R40, gdesc[UR16], R40, UP0 ;  /* 0x00200000102879f3 */ /* 0x000fe8000bf00828 */
[----:B------:R-:W-:Y:S01]  /*2560*/  QGMMA.64x16x32.F32.E4M3.E4M3 R56, gdesc[UR12], R56, UP0, gsb0 ;  /* 0x002000000c3879f3 */ /* 0x000fe2000b800838 */
[----:B------:R-:W-:-:S04]  /*2570*/  UISETP.NE.AND UP0, UPT, UR6, UR27, UPT ;  /* 0x0000001b0600728c */ /* 0x000fc8000bf05270 */
[----:B------:R-:W-:-:S06]  /*2580*/  USEL UR7, URZ, 0x1, UP0 ;  /* 0x000000013f077887 */ /* 0x000fcc0008000000 */
[----:B------:R-:W-:Y:S01]  /*2590*/  ISETP.NE.AND P0, PT, RZ, UR7, PT ;  /* 0x00000007ff007c0c */ /* 0x000fe2000bf05270 */
[----:B------:R-:W-:-:S12]  /*25a0*/  WARPGROUP.DEPBAR.LE gsb0, 0x1 ;  /* 0x00008000000079c5 */ /* 0x000fd80000010100 */
[----:B------:R-:W-:Y:S05]  /*25b0*/  @!P0 BRA `(.L_x_29) ;  /* 0x0000000000c88947 */ /* 0x000fea0003800000 */
[----:B------:R-:W-:Y:S02]  /*25c0*/  WARPGROUP.DEPBAR.LE gsb0, 0x0 ;  /* 0x00008000000079c5 */ /* 0x000fe40000010000 */
[----:B------:R-:W-:-:S01]  /*25d0*/  FADD R113, R64, R113 ;  /* 0x0000007140717221 */ /* 0x000fc20000000000 */
[----:B------:R-:W-:Y:S01]  /*25e0*/  FADD R112, R65, R112 ;  /* 0x0000007041707221 */ /* 0x000fe20000000000 */
        /* <DEDUP_REMOVED lines=46> */
[----:B------:R-:W-:-:S06]  /*28d0*/  UMOV UR6, URZ ;  /* 0x0000003f00067c82 */ /* 0x000fcc0008000000 */
.L_x_29:
[----:B------:R-:W-:Y:S05]  /*28e0*/  @!P1 BRA `(.L_x_30) ;  /* 0x0000000000049947 */ /* 0x000fea0003800000 */
[----:B------:R-:W-:Y:S01]  /*28f0*/  BPT.TRAP 0x1 ;  /* 0x000000040000795c */ /* 0x000fe20000300000 */
.L_x_30:
[----:B------:R-:W-:-:S13]  /*2900*/  ISETP.NE.AND P0, PT, R6, RZ, PT ;  /* 0x000000ff0600720c */ /* 0x000fda0003f05270 */
[----:B01----:R-:W-:-:S05]  /*2910*/  @P0 LEA R14, R13, UR10, 0x3 ;  /* 0x0000000a0d0e0c11 */ /* 0x003fca000f8e18ff */
[----:B------:R-:W-:-:S05]  /*2920*/  @P0 VIADD R14, R14, 0xf0 ;  /* 0x000000f00e0e0836 */ /* 0x000fca0000000000 */
[----:B------:R-:W-:-:S04]  /*2930*/  @P0 PRMT R14, R5, 0x654, R14 ;  /* 0x00000654050e0816 */ /* 0x000fc8000000000e */
[----:B------:R0:W-:Y:S01]  /*2940*/  @P0 SYNCS.ARRIVE.TRANS64.RED.A1T0 RZ, [R14+URZ], RZ ;  /* 0x000000ff0eff09a7 */ /* 0x0001e2000810043f */
[----:B------:R-:W-:-:S13]  /*2950*/  ISETP.GT.U32.AND P0, PT, R4, 0x1, PT ;  /* 0x000000010400780c */ /* 0x000fda0003f04070 */
[----:B0-----:R-:W-:Y:S05]  /*2960*/  @P0 BRA `(.L_x_31) ;  /* 0x0000000000040947 */ /* 0x001fea0003800000 */
[----:B------:R-:W-:Y:S01]  /*2970*/  BPT.TRAP 0x1 ;  /* 0x000000040000795c */ /* 0x000fe20000300000 */
.L_x_31:
[----:B------:R-:W-:Y:S01]  /*2980*/  UIADD3 UR26, UR26, 0x1, URZ ;  /* 0x000000011a1a7890 */ /* 0x000fe2000fffe03f */
[C---:B------:R-:W-:Y:S01]  /*2990*/  ISETP.GT.AND P1, PT, R10.reuse, 0x1, PT ;  /* 0x000000010a00780c */ /* 0x040fe20003f24270 */
[----:B------:R-:W-:Y:S02]  /*29a0*/  VIADD R13, R13, 0x1 ;  /* 0x000000010d0d7836 */ /* 0x000fe40000000000 */
[----:B------:R-:W-:Y:S01]  /*29b0*/  UISETP.NE.AND UP0, UPT, UR26, 0x1e, UPT ;  /* 0x0000001e1a00788c */ /* 0x000fe2000bf05270 */
[----:B------:R-:W-:Y:S02]  /*29c0*/  VIADD R10, R10, 0xffffffff ;  /* 0xffffffff0a0a7836 */ /* 0x000fe40000000000 */
[C---:B------:R-:W-:Y:S01]  /*29d0*/  ISETP.NE.AND P0, PT, R13.reuse, 0x1e, PT ;  /* 0x0000001e0d00780c */ /* 0x040fe20003f05270 */
[----:B------:R-:W-:Y:S02]  /*29e0*/  USEL UR8, URZ, 0x1, UP0 ;  /* 0x000000013f087887 */ /* 0x000fe40008000000 */
[----:B------:R-:W-:Y:S01]  /*29f0*/  USEL UR26, UR26, URZ, UP0 ;  /* 0x0000003f1a1a7287 */ /* 0x000fe20008000000 */
[----:B------:R-:W-:-:S03]  /*2a00*/  SEL R13, R13, RZ, P0 ;  /* 0x000000ff0d0d7207 */ /* 0x000fc60000000000 */
[----:B------:R-:W-:Y:S01]  /*2a10*/  LOP3.LUT R16, R16, UR8, RZ, 0x3c, !PT ;  /* 0x0000000810107c12 */ /* 0x000fe2000f8e3cff */
[----:B------:R-:W-:Y:S01]  /*2a20*/  UMOV UR8, 0x1 ;  /* 0x0000000100087882 */ /* 0x000fe20000000000 */
[----:B------:R-:W-:Y:S06]  /*2a30*/  @P1 BRA `(.L_x_32) ;  /* 0xfffffff800081947 */ /* 0x000fec000383ffff */
.L_x_24:
[----:B------:R-:W-:Y:S01]  /*2a40*/  UISETP.NE.AND UP0, UPT, UR6, URZ, UPT ;  /* 0x0000003f0600728c */ /* 0x000fe2000bf05270 */
[----:B01----:R-:W0:Y:S03]  /*2a50*/  LDC R10, c[0x0][0x28c] ;  /* 0x0000a300ff0a7b82 */ /* 0x003e260000000800 */
[----:B------:R-:W-:-:S06]  /*2a60*/  USEL UR6, URZ, 0x1, !UP0 ;  /* 0x000000013f067887 */ /* 0x000fcc000c000000 */
[----:B------:R-:W-:Y:S02]  /*2a70*/  ISETP.NE.AND P0, PT, RZ, UR6, PT ;  /* 0x00000006ff007c0c */ /* 0x000fe4000bf05270 */
[----:B0-----:R-:W-:-:S11]  /*2a80*/  ISETP.GE.AND P1, PT, R10, 0x1, PT ;  /* 0x000000010a00780c */ /* 0x001fd60003f26270 */
[----:B------:R-:W-:Y:S05]  /*2a90*/  @!P0 BRA `(.L_x_33) ;  /* 0x0000000000c48947 */ /* 0x000fea0003800000 */
[----:B------:R-:W-:Y:S02]  /*2aa0*/  WARPGROUP.DEPBAR.LE gsb0, 0x0 ;  /* 0x00008000000079c5 */ /* 0x000fe40000010000 */
[----:B------:R-:W-:Y:S01]  /*2ab0*/  FADD R113, R64, R113 ;  /* 0x0000007140717221 */ /* 0x000fe20000000000 */
        /* <DEDUP_REMOVED lines=46> */
[----:B------:R-:W-:-:S07]  /*2da0*/  FADD R18, R18, R31 ;  /* 0x0000001f12127221 */ /* 0x000fce0000000000 */
.L_x_33:
[----:B------:R-:W-:Y:S02]  /*2db0*/  WARPGROUP.DEPBAR.LE gsb0, 0x0 ;  /* 0x00008000000079c5 */ /* 0x000fe40000010000 */
[----:B------:R-:W-:Y:S05]  /*2dc0*/  @!P1 BRA `(.L_x_34) ;  /* 0x0000000000549947 */ /* 0x000fea0003800000 */
[----:B------:R-:W-:-:S13]  /*2dd0*/  ISETP.NE.AND P0, PT, R114, 0x3, PT ;  /* 0x000000037200780c */ /* 0x000fda0003f05270 */
[----:B------:R-:W-:Y:S05]  /*2de0*/  @!P0 BRA `(.L_x_35) ;  /* 0x0000000000048947 */ /* 0x000fea0003800000 */
[----:B------:R-:W-:Y:S01]  /*2df0*/  BPT.TRAP 0x1 ;  /* 0x000000040000795c */ /* 0x000fe20000300000 */
.L_x_35:
[----:B------:R-:W-:Y:S01]  /*2e00*/  ISETP.NE.AND P0, PT, R6, RZ, PT ;  /* 0x000000ff0600720c */ /* 0x000fe20003f05270 */
[----:B------:R-:W-:Y:S01]  /*2e10*/  BSSY B0, `(.L_x_36) ;  /* 0x000000e000007945 */ /* 0x000fe20003800000 */
[----:B------:R-:W-:-:S11]  /*2e20*/  ISETP.GT.U32.AND P1, PT, R4, 0x1, PT ;  /* 0x000000010400780c */ /* 0x000fd60003f24070 */
[----:B------:R-:W-:Y:S05]  /*2e30*/  @!P0 BRA `(.L_x_37) ;  /* 0x00000000002c8947 */ /* 0x000fea0003800000 */
[----:B------:R-:W-:-:S04]  /*2e40*/  UISETP.LT.AND UP0, UPT, UR9, 0x1, UPT ;  /* 0x000000010900788c */ /* 0x000fc8000bf01270 */
[----:B------:R-:W-:-:S04]  /*2e50*/  USEL UR8, UR9, 0x1, UP0 ;  /* 0x0000000109087887 */ /* 0x000fc80008000000 */
[----:B------:R-:W-:-:S04]  /*2e60*/  UIADD3 UR8, UR5, UR9, -UR8 ;  /* 0x0000000905087290 */ /* 0x000fc8000fffe808 */
[----:B------:R-:W-:-:S04]  /*2e70*/  UIMAD.WIDE.U32 UR6, UR8, -0x77777777, URZ ;  /* 0x88888889080678a5 */ /* 0x000fc8000f8e003f */
[----:B------:R-:W-:-:S04]  /*2e80*/  USHF.R.U32.HI UR6, URZ, 0x4, UR7 ;  /* 0x000000043f067899 */ /* 0x000fc80008011607 */
[----:B------:R-:W-:-:S04]  /*2e90*/  UIMAD UR8, UR6, -0x1e, UR8 ;  /* 0xffffffe2060878a4 */ /* 0x000fc8000f8e0208 */
[----:B------:R-:W-:-:S04]  /*2ea0*/  ULEA UR8, UR8, UR10, 0x3 ;  /* 0x0000000a08087291 */ /* 0x000fc8000f8e183f */
[----:B------:R-:W-:-:S06]  /*2eb0*/  UIADD3 UR8, UR8, 0xf0, URZ ;  /* 0x000000f008087890 */ /* 0x000fcc000fffe03f */
[----:B------:R-:W-:-:S05]  /*2ec0*/  IMAD.U32 R10, RZ, RZ, UR8 ;  /* 0x00000008ff0a7e24 */ /* 0x000fca000f8e00ff */
[----:B------:R-:W-:-:S04]  /*2ed0*/  PRMT R10, R5, 0x654, R10 ;  /* 0x00000654050a7816 */ /* 0x000fc8000000000a */
[----:B------:R0:W-:Y:S03]  /*2ee0*/  SYNCS.ARRIVE.TRANS64.RED.A1T0 RZ, [R10+URZ], RZ ;  /* 0x000000ff0aff79a7 */ /* 0x0001e6000810043f */
.L_x_37:
[----:B------:R-:W-:Y:S05]  /*2ef0*/  BSYNC B0 ;  /* 0x0000000000007941 */ /* 0x000fea0003800000 */
.L_x_36:
[----:B------:R-:W-:Y:S05]  /*2f00*/  @P1 BRA `(.L_x_34) ;  /* 0x0000000000041947 */ /* 0x000fea0003800000 */
[----:B------:R-:W-:Y:S01]  /*2f10*/  BPT.TRAP 0x1 ;  /* 0x000000040000795c */ /* 0x000fe20000300000 */
.L_x_34:
[----:B------:R-:W1:Y:S01]  /*2f20*/  LDC R16, c[0x0][0x288] ;  /* 0x0000a200ff107b82 */ /* 0x000e620000000800 */
[--C-:B0-----:R-:W-:Y:S01]  /*2f30*/  SHF.R.U32.HI R10, RZ, 0x2, R0.reuse ;  /* 0x00000002ff0a7819 */ /* 0x101fe20000011600 */
[----:B------:R-:W-:Y:S01]  /*2f40*/  IMAD R33, R12, 0x30, RZ ;  /* 0x000000300c217824 */ /* 0x000fe200078e02ff */
[----:B------:R-:W-:Y:S01]  /*2f50*/  SHF.R.U32.HI R15, RZ, 0x7, R0 ;  /* 0x00000007ff0f7819 */ /* 0x000fe20000011600 */
[----:B------:R-:W-:Y:S01]  /*2f60*/  UIADD3 UR5, UR9, UR5, URZ ;  /* 0x0000000509057290 */ /* 0x000fe2000fffe03f */
[C---:B------:R-:W-:Y:S01]  /*2f70*/  LOP3.LUT R14, R0.reuse, 0x60, RZ, 0xc0, !PT ;  /* 0x00000060000e7812 */ /* 0x040fe200078ec0ff */
[----:B------:R-:W-:Y:S01]  /*2f80*/  IMAD.SHL.U32 R26, R0, 0x2, RZ ;  /* 0x00000002001a7824 */ /* 0x000fe200078e00ff */
[----:B------:R-:W-:Y:S01]  /*2f90*/  LOP3.LUT R13, R10, 0x7, RZ, 0xc0, !PT ;  /* 0x000000070a0d7812 */ /* 0x000fe200078ec0ff */
[----:B------:R-:W-:Y:S01]  /*2fa0*/  UISETP.GT.U32.AND UP0, UPT, UR5, 0x1d, UPT ;  /* 0x0000001d0500788c */ /* 0x000fe2000bf04070 */
[----:B------:R-:W-:Y:S01]  /*2fb0*/  LOP3.LUT R10, R15, 0x1, RZ, 0xc0, !PT ;  /* 0x000000010f0a7812 */ /* 0x000fe200078ec0ff */
[----:B------:R-:W-:Y:S01]  /*2fc0*/  ULDC UR12, c[0x0][0x284] ;  /* 0x0000a100000c7ab9 */ /* 0x000fe20000000800 */
[----:B------:R-:W-:Y:S01]  /*2fd0*/  SHF.R.U32.HI R14, RZ, 0x1, R14 ;  /* 0x00000001ff0e7819 */ /* 0x000fe2000001160e */
[----:B------:R-:W-:Y:S01]  /*2fe0*/  UISETP.LT.U32.AND UP0, UPT, UR9, 0x1e, UP0 ;  /* 0x0000001e0900788c */ /* 0x000fe20008701070 */
[----:B------:R-:W-:Y:S01]  /*2ff0*/  SHF.R.S32.HI R29, RZ, 0x1f, R7 ;  /* 0x0000001fff1d7819 */ /* 0x000fe20000011407 */
[----:B------:R-:W-:Y:S01]  /*3000*/  IMAD.SHL.U32 R24, R10, 0x40, RZ ;  /* 0x000000400a187824 */ /* 0x000fe200078e00ff */
[-CC-:B------:R-:W-:Y:S01]  /*3010*/  IADD3 R15, RZ, -R14.reuse, -R13.reuse ;  /* 0x8000000eff0f7210 */ /* 0x180fe20007ffe80d */
[----:B------:R-:W-:Y:S01]  /*3020*/  UISETP.GE.U32.AND UP1, UPT, UR9, 0x1e, UPT ;  /* 0x0000001e0900788c */ /* 0x000fe2000bf26070 */
[----:B------:R-:W-:Y:S01]  /*3030*/  LOP3.LUT R26, R33, 0x6, R26, 0xf8, !PT ;  /* 0x00000006211a7812 */ /* 0x000fe200078ef81a */
[----:B------:R-:W-:Y:S01]  /*3040*/  ULDC.64 UR10, c[0x0][0x5d0] ;  /* 0x00017400000a7ab9 */ /* 0x000fe20000000a00 */
[----:B------:R-:W-:Y:S01]  /*3050*/  LOP3.LUT R13, R24, 0x40, R13, 0xe2, !PT ;  /* 0x00000040180d7812 */ /* 0x000fe200078ee20d */
[----:B------:R-:W-:Y:S01]  /*3060*/  IMAD R15, R10, -0x40, R15 ;  /* 0xffffffc00a0f7824 */ /* 0x000fe200078e020f */
[----:B------:R-:W-:Y:S01]  /*3070*/  LOP3.LUT R10, R0, 0x3, RZ, 0xc0, !PT ;  /* 0x00000003000a7812 */ /* 0x000fe200078ec0ff */
[----:B------:R-:W-:Y:S01]  /*3080*/  UIMAD.WIDE.U32 UR6, UR5, -0x77777777, URZ ;  /* 0x88888889050678a5 */ /* 0x000fe2000f8e003f */
[----:B------:R-:W-:Y:S01]  /*3090*/  LOP3.LUT R24, R13, R14, RZ, 0xfc, !PT ;  /* 0x0000000e0d187212 */ /* 0x000fe200078efcff */
[----:B------:R-:W-:Y:S01]  /*30a0*/  USEL UR8, URZ, 0x1, !UP0 ;  /* 0x000000013f087887 */ /* 0x000fe2000c000000 */
[----:B-1----:R-:W-:Y:S01]  /*30b0*/  ISETP.GE.AND P0, PT, R33, R16, PT ;  /* 0x000000102100720c */ /* 0x002fe20003f06270 */
[----:B------:R-:W-:Y:S01]  /*30c0*/  IMAD R14, R10, -0x2, R16 ;  /* 0xfffffffe0a0e7824 */ /* 0x000fe200078e0210 */
[----:B------:R-:W-:Y:S01]  /*30d0*/  SHF.R.S32.HI R27, RZ, 0x1f, R26 ;  /* 0x0000001fff1b7819 */ /* 0x000fe2000001141a */
[----:B------:R-:W-:Y:S01]  /*30e0*/  IMAD R10, R11, 0xc0, RZ ;  /* 0x000000c00b0a7824 */ /* 0x000fe200078e02ff */
[----:B------:R-:W-:Y:S01]  /*30f0*/  USHF.R.U32.HI UR6, URZ, 0x4, UR7 ;  /* 0x000000043f067899 */ /* 0x000fe20008011607 */
[----:B------:R-:W-:Y:S01]  /*3100*/  IMAD R12, R29, UR10, RZ ;  /* 0x0000000a1d0c7c24 */ /* 0x000fe2000f8e02ff */
[----:B------:R-:W-:Y:S01]  /*3110*/  ULOP3.LUT UR4, UR4, UR8, URZ, 0x3c, !UPT ;  /* 0x0000000804047292 */ /* 0x000fe2000f8e3c3f */
[----:B------:R-:W-:Y:S01]  /*3120*/  IMAD.MOV.U32 R25, RZ, RZ, RZ ;  /* 0x000000ffff197224 */ /* 0x000fe200078e00ff */
[C---:B------:R-:W-:Y:S01]  /*3130*/  ISETP.GE.OR P0, PT, R10.reuse, UR12, P0 ;  /* 0x0000000c0a007c0c */ /* 0x040fe20008706670 */
[C---:B------:R-:W-:Y:S01]  /*3140*/  IMAD R17, R7.reuse, UR11, R12 ;  /* 0x0000000b07117c24 */ /* 0x040fe2000f8e020c */
[----:B------:R-:W-:Y:S01]  /*3150*/  UIMAD UR5, UR6, -0x1e, UR5 ;  /* 0xffffffe2060578a4 */ /* 0x000fe2000f8e0205 */
[----:B------:R-:W-:Y:S01]  /*3160*/  IMAD.WIDE.U32 R12, R7, UR10, R26 ;  /* 0x0000000a070c7c25 */ /* 0x000fe2000f8e001a */
[----:B------:R-:W-:Y:S01]  /*3170*/  IADD3 R38, -R10, UR12, R15 ;  /* 0x0000000c0a267c10 */ /* 0x000fe2000fffe10f */
[----:B------:R-:W-:-:S02]  /*3180*/  @UP1 ULOP3.LUT UR4, UR4, 0x1, UR6, 0x78, !UPT ;  /* 0x0000000104041892 */ /* 0x000fc4000f8e7806 */
[----:B------:R-:W-:Y:S02]  /*3190*/  IMAD.IADD R13, R13, 0x1, R17 ;  /* 0x000000010d0d7824 */ /* 0x000fe400078e0211 */
[----:B------:R-:W-:-:S04]  /*31a0*/  IMAD.WIDE R24, R11, 0xc0, R24 ;  /* 0x000000c00b187825 */ /* 0x000fc800078e0218 */
[----:B------:R-:W-:Y:S02]  /*31b0*/  IMAD.IADD R33, R14, 0x1, -R33 ;  /* 0x000000010e217824 */ /* 0x000fe400078e0a21 */
[----:B------:R-:W-:Y:S01]  /*31c0*/  IMAD.MOV.U32 R32, RZ, RZ, -0x1 ;  /* 0xffffffffff207424 */ /* 0x000fe200078e00ff */
[----:B------:R-:W-:Y:S06]  /*31d0*/  @P0 BRA `(.L_x_38) ;  /* 0x0000003400c40947 */ /* 0x000fec0003800000 */
[----:B------:R-:W0:Y:S01]  /*31e0*/  LDC.64 R30, c[0x0][0x5c8] ;  /* 0x00017200ff1e7b82 */ /* 0x000e220000000a00 */
[----:B------:R-:W-:Y:S01]  /*31f0*/  ULDC.64 UR6, c[0x0][0x5c0] ;  /* 0x0001700000067ab9 */ /* 0x000fe20000000a00 */
[----:B------:R-:W-:Y:S01]  /*3200*/  BSSY B0, `(.L_x_38) ;  /* 0x000036e000007945 */ /* 0x000fe20003800000 */
[-C--:B0-----:R-:W-:Y:S01]  /*3210*/  IMAD R10, R25, R30.reuse, RZ ;  /* 0x0000001e190a7224 */ /* 0x081fe200078e02ff */
[----:B------:R-:W-:Y:S01]  /*3220*/  SHF.L.U64.HI R28, R30, 0x3, R31 ;  /* 0x000000031e1c7819 */ /* 0x000fe2000001021f */
[----:B------:R-:W-:-:S04]  /*3230*/  IMAD.WIDE.U32 R12, R24, R30, R12 ;  /* 0x0000001e180c7225 */ /* 0x000fc800078e000c */
[----:B------:R-:W-:Y:S01]  /*3240*/  IMAD R11, R24, R31, R10 ;  /* 0x0000001f180b7224 */ /* 0x000fe200078e020a */
[----:B------:R-:W-:Y:S01]  /*3250*/  IADD3 R10, P3, R12, UR6, RZ ;  /* 0x000000060c0a7c10 */ /* 0x000fe2000ff7e0ff */
[C---:B------:R-:W-:Y:S01]  /*3260*/  IMAD.SHL.U32 R17, R30.reuse, 0x8, RZ ;  /* 0x000000081e117824 */ /* 0x040fe200078e00ff */
[----:B------:R-:W-:Y:S01]  /*3270*/  LEA R15, P2, R30, R12, 0x7 ;  /* 0x0000000c1e0f7211 */ /* 0x000fe200078438ff */
[----:B------:R-:W-:-:S03]  /*3280*/  IMAD.IADD R35, R13, 0x1, R11 ;  /* 0x000000010d237824 */ /* 0x000fc600078e020b */
[----:B------:R-:W-:Y:S02]  /*3290*/  IADD3 R16, P1, P0, R12, UR6, R17 ;  /* 0x000000060c107c10 */ /* 0x000fe4000f83e011 */
[----:B------:R-:W-:Y:S02]  /*32a0*/  IADD3.X R11, R35, UR7, RZ, P3, !PT ;  /* 0x00000007230b7c10 */ /* 0x000fe40009ffe4ff */
[----:B---3-5:R-:W-:Y:S02]  /*32b0*/  FSETP.NEU.AND P3, PT, R9, RZ, PT ;  /* 0x000000ff0900720b */ /* 0x028fe40003f6d000 */
[----:B------:R-:W-:Y:S02]  /*32c0*/  LEA.HI.X R13, R30, R35, R31, 0x7, P2 ;  /* 0x000000231e0d7211 */ /* 0x000fe400010f3c1f */
[C---:B------:R-:W-:Y:S02]  /*32d0*/  IADD3 R14, P2, R15.reuse, UR6, RZ ;  /* 0x000000060f0e7c10 */ /* 0x040fe4000ff5e0ff */
[----:B------:R-:W-:-:S02]  /*32e0*/  IADD3 R12, P5, P6, R15, UR6, R17 ;  /* 0x000000060f0c7c10 */ /* 0x000fc4000febe011 */
[----:B------:R-:W-:Y:S02]  /*32f0*/  IADD3.X R15, R13, UR7, RZ, P2, !PT ;  /* 0x000000070d0f7c10 */ /* 0x000fe400097fe4ff */
[--C-:B------:R-:W-:Y:S02]  /*3300*/  IADD3.X R17, R35, UR7, R28.reuse, P1, P0 ;  /* 0x0000000723117c10 */ /* 0x100fe40008fe041c */
[----:B------:R-:W-:Y:S01]  /*3310*/  IADD3.X R13, R13, UR7, R28, P5, P6 ;  /* 0x000000070d0d7c10 */ /* 0x000fe2000afec41c */
[----:B------:R-:W-:Y:S06]  /*3320*/  @!P3 BRA `(.L_x_39) ;  /* 0x00000028005cb947 */ /* 0x000fec0003800000 */
[----:B------:R-:W-:Y:S01]  /*3330*/  ULDC.64 UR6, c[0x0][0x5b8] ;  /* 0x00016e0000067ab9 */ /* 0x000fe20000000a00 */
[----:B------:R-:W-:Y:S01]  /*3340*/  ISETP.GE.AND P3, PT, R38, 0x1, PT ;  /* 0x000000012600780c */ /* 0x000fe20003f66270 */
[----:B------:R-:W-:Y:S01]  /*3350*/  IMAD R30, R29, UR6, RZ ;  /* 0x000000061d1e7c24 */ /* 0x000fe2000f8e02ff */
[----:B------:R-:W-:Y:S01]  /*3360*/  ULDC.64 UR10, c[0x0][0x5a8] ;  /* 0x00016a00000a7ab9 */ /* 0x000fe20000000a00 */
[----:B------:R-:W-:Y:S01]  /*3370*/  IMAD.WIDE.U32 R28, R7, UR6, R26 ;  /* 0x00000006071c7c25 */ /* 0x000fe2000f8e001a */
[----:B------:R-:W-:Y:S01]  /*3380*/  ISETP.LT.OR P1, PT, R33, 0x1, !P3 ;  /* 0x000000012100780c */ /* 0x000fe20005f21670 */
[----:B------:R-:W-:Y:S02]  /*3390*/  BSSY B1, `(.L_x_40) ;  /* 0x000000c000017945 */ /* 0x000fe40003800000 */
[----:B------:R-:W-:Y:S01]  /*33a0*/  IMAD R7, R7, UR7, R30 ;  /* 0x0000000707077c24 */ /* 0x000fe2000f8e021e */
[----:B------:R-:W-:-:S03]  /*33b0*/  ULDC.64 UR6, c[0x0][0x5b0] ;  /* 0x00016c0000067ab9 */ /* 0x000fc60000000a00 */
[----:B------:R-:W-:Y:S02]  /*33c0*/  IMAD.IADD R29, R29, 0x1, R7 ;  /* 0x000000011d1d7824 */ /* 0x000fe400078e0207 */
[----:B------:R-:W-:Y:S02]  /*33d0*/  IMAD R7, R25, UR6, RZ ;  /* 0x0000000619077c24 */ /* 0x000fe4000f8e02ff */
[----:B------:R-:W-:-:S04]  /*33e0*/  IMAD.WIDE.U32 R26, R24, UR6, R28 ;  /* 0x00000006181a7c25 */ /* 0x000fc8000f8e001c */
[----:B------:R-:W-:Y:S01]  /*33f0*/  IMAD R7, R24, UR7, R7 ;  /* 0x0000000718077c24 */ /* 0x000fe2000f8e0207 */
[----:B------:R-:W-:-:S04]  /*3400*/  IADD3 R26, P0, R26, UR10, RZ ;  /* 0x0000000a1a1a7c10 */ /* 0x000fc8000ff1e0ff */
[--C-:B------:R-:W-:Y:S02]  /*3410*/  IADD3.X R27, R27, UR11, R7.reuse, P0, !PT ;  /* 0x0000000b1b1b7c10 */ /* 0x100fe400087fe407 */
[----:B------:R-:W-:Y:S01]  /*3420*/  PRMT R7, RZ, 0x7610, R7 ;  /* 0x00007610ff077816 */ /* 0x000fe20000000007 */
[----:B------:R-:W-:Y:S06]  /*3430*/  @P1 BRA `(.L_x_41) ;  /* 0x0000000000041947 */ /* 0x000fec0003800000 */
[----:B------:R0:W5:Y:S02]  /*3440*/  LDG.E.U8 R7, desc[UR24][R26.64] ;  /* 0x000000181a077981 */ /* 0x000164000c1e1100 */
.L_x_41:
[----:B------:R-:W-:Y:S05]  /*3450*/  BSYNC B1 ;  /* 0x0000000000017941 */ /* 0x000fea0003800000 */
.L_x_40:
[----:B-----5:R-:W-:Y:S01]  /*3460*/  LOP3.LUT R7, R7, 0xff, RZ, 0xc0, !PT ;  /* 0x000000ff07077812 */ /* 0x020fe200078ec0ff */
[----:B------:R-:W-:Y:S01]  /*3470*/  BSSY B1, `(.L_x_42) ;  /* 0x000000b000017945 */ /* 0x000fe20003800000 */
[----:B------:R-:W-:Y:S02]  /*3480*/  ISETP.LT.OR P0, PT, R33, 0x2, !P3 ;  /* 0x000000022100780c */ /* 0x000fe40005f01670 */
[----:B------:R-:W-:-:S05]  /*3490*/  F2FP.F16.E4M3.UNPACK_B R7, R7 ;  /* 0x00000007ff07723e */ /* 0x000fca00020006ff */
[----:B------:R-:W-:Y:S01]  /*34a0*/  HADD2.F32 R30, -RZ, R7.H0_H0 ;  /* 0x20000007ff1e7230 */ /* 0x000fe20000004100 */
[----:B------:R-:W-:-:S04]  /*34b0*/  PRMT R7, RZ, 0x7610, R7 ;  /* 0x00007610ff077816 */ /* 0x000fc80000000007 */
[----:B------:R-:W-:-:S04]  /*34c0*/  FMUL R30, R30, R9 ;  /* 0x000000091e1e7220 */ /* 0x000fc80000400000 */
[----:B--2---:R-:W-:-:S05]  /*34d0*/  FFMA R30, R113, R8, R30 ;  /* 0x00000008711e7223 */ /* 0x004fca000000001e */
[----:B------:R-:W-:-:S05]  /*34e0*/  F2FP.SATFINITE.E4M3.F32.PACK_AB_MERGE_C R31, RZ, R30, RZ ;  /* 0x0000001eff1f723e */ /* 0x000fca00048070ff */
[----:B------:R1:W-:Y:S01]  /*34f0*/  @!P1 STG.E.U8 desc[UR24][R10.64], R31 ;  /* 0x0000001f0a009986 */ /* 0x0003e2000c101118 */
[----:B------:R-:W-:Y:S05]  /*3500*/  @P0 BRA `(.L_x_43) ;  /* 0x0000000000040947 */ /* 0x000fea0003800000 */
[----:B------:R2:W5:Y:S02]  /*3510*/  LDG.E.U8 R7, desc[UR24][R26.64+0x1] ;  /* 0x000001181a077981 */ /* 0x000564000c1e1100 */
.L_x_43:
[----:B------:R-:W-:Y:S05]  /*3520*/  BSYNC B1 ;  /* 0x0000000000017941 */ /* 0x000fea0003800000 */
.L_x_42:
[----:B-----5:R-:W-:Y:S01]  /*3530*/  LOP3.LUT R7, R7, 0xff, RZ, 0xc0, !PT ;  /* 0x000000ff07077812 */ /* 0x020fe200078ec0ff */
[----:B------:R-:W-:Y:S01]  /*3540*/  BSSY B1, `(.L_x_44) ;  /* 0x0000013000017945 */ /* 0x000fe20003800000 */
[----:B------:R-:W-:Y:S02]  /*3550*/  IADD3 R35, P1, R24, 0x8, RZ ;  /* 0x0000000818237810 */ /* 0x000fe40007f3e0ff */
[----:B------:R-:W-:Y:S02]  /*3560*/  F2FP.F16.E4M3.UNPACK_B R7, R7 ;  /* 0x00000007ff07723e */ /* 0x000fe400020006ff */
[----:B------:R-:W-:Y:S01]  /*3570*/  ISETP.GE.AND P2, PT, R38, 0x9, PT ;  /* 0x000000092600780c */ /* 0x000fe20003f46270 */
[----:B-1----:R-:W-:Y:S02]  /*3580*/  IMAD.X R31, RZ, RZ, R25, P1 ;  /* 0x000000ffff1f7224 */ /* 0x002fe400008e0619 */
[----:B------:R-:W-:Y:S01]  /*3590*/  HADD2.F32 R30, -RZ, R7.H0_H0 ;  /* 0x20000007ff1e7230 */ /* 0x000fe20000004100 */
[----:B------:R-:W-:Y:S01]  /*35a0*/  ISETP.LT.OR P5, PT, R33, 0x1, !P2 ;  /* 0x000000012100780c */ /* 0x000fe200057a1670 */
[----:B------:R-:W-:-:S03]  /*35b0*/  IMAD R34, R31, UR6, RZ ;  /* 0x000000061f227c24 */ /* 0x000fc6000f8e02ff */
[----:B------:R-:W-:Y:S01]  /*35c0*/  FMUL R7, R30, R9 ;  /* 0x000000091e077220 */ /* 0x000fe20000400000 */
[----:B------:R-:W-:-:S04]  /*35d0*/  IMAD.WIDE.U32 R30, R35, UR6, R28 ;  /* 0x00000006231e7c25 */ /* 0x000fc8000f8e001c */
[----:B------:R-:W-:Y:S01]  /*35e0*/  FFMA R7, R112, R8, R7 ;  /* 0x0000000870077223 */ /* 0x000fe20000000007 */
[----:B------:R-:W-:Y:S01]  /*35f0*/  IMAD R35, R35, UR7, R34 ;  /* 0x0000000723237c24 */ /* 0x000fe2000f8e0222 */
[----:B------:R-:W-:-:S03]  /*3600*/  IADD3 R30, P1, R30, UR10, RZ ;  /* 0x0000000a1e1e7c10 */ /* 0x000fc6000ff3e0ff */
[----:B------:R-:W-:Y:S02]  /*3610*/  F2FP.SATFINITE.E4M3.F32.PACK_AB_MERGE_C R37, RZ, R7, RZ ;  /* 0x00000007ff25723e */ /* 0x000fe400048070ff */
[----:B------:R-:W-:Y:S02]  /*3620*/  IADD3.X R31, R31, UR11, R35, P1, !PT ;  /* 0x0000000b1f1f7c10 */ /* 0x000fe40008ffe423 */
[----:B------:R-:W-:Y:S01]  /*3630*/  PRMT R7, RZ, 0x7610, R7 ;  /* 0x00007610ff077816 */ /* 0x000fe20000000007 */
[----:B------:R1:W-:Y:S01]  /*3640*/  @!P0 STG.E.U8 desc[UR24][R10.64+0x1], R37 ;  /* 0x000001250a008986 */ /* 0x0003e2000c101118 */
[----:B------:R-:W-:Y:S05]  /*3650*/  @P5 BRA `(.L_x_45) ;  /* 0x0000000000045947 */ /* 0x000fea0003800000 */
[----:B------:R3:W5:Y:S02]  /*3660*/  LDG.E.U8 R7, desc[UR24][R30.64] ;  /* 0x000000181e077981 */ /* 0x000764000c1e1100 */
.L_x_45:
[----:B------:R-:W-:Y:S05]  /*3670*/  BSYNC B1 ;  /* 0x0000000000017941 */ /* 0x000fea0003800000 */
.L_x_44:
[----:B-----5:R-:W-:Y:S01]  /*3680*/  LOP3.LUT R7, R7, 0xff, RZ, 0xc0, !PT ;  /* 0x000000ff07077812 */ /* 0x020fe200078ec0ff */
[----:B------:R-:W-:Y:S01]  /*3690*/  BSSY B1, `(.L_x_46) ;  /* 0x000000b000017945 */ /* 0x000fe20003800000 */
[----:B------:R-:W-:Y:S02]  /*36a0*/  ISETP.LT.OR P0, PT, R33, 0x2, !P2 ;  /* 0x000000022100780c */ /* 0x000fe40005701670 */
[----:B------:R-:W-:-:S05]  /*36b0*/  F2FP.F16.E4M3.UNPACK_B R7, R7 ;  /* 0x00000007ff07723e */ /* 0x000fca00020006ff */
[----:B------:R-:W-:Y:S01]  /*36c0*/  HADD2.F32 R34, -RZ, R7.H0_H0 ;  /* 0x20000007ff227230 */ /* 0x000fe20000004100 */
[----:B------:R-:W-:-:S04]  /*36d0*/  PRMT R7, RZ, 0x7610, R7 ;  /* 0x00007610ff077816 */ /* 0x000fc80000000007 */
[----:B------:R-:W-:-:S04]  /*36e0*/  FMUL R34, R34, R9 ;  /* 0x0000000922227220 */ /* 0x000fc80000400000 */
[----:B------:R-:W-:-:S05]  /*36f0*/  FFMA R34, R111, R8, R34 ;  /* 0x000000086f227223 */ /* 0x000fca0000000022 */
[----:B------:R-:W-:-:S05]  /*3700*/  F2FP.SATFINITE.E4M3.F32.PACK_AB_MERGE_C R35, RZ, R34, RZ ;  /* 0x00000022ff23723e */ /* 0x000fca00048070ff */
[----:B------:R4:W-:Y:S01]  /*3710*/  @!P5 STG.E.U8 desc[UR24][R16.64], R35 ;  /* 0x000000231000d986 */ /* 0x0009e2000c101118 */
[----:B------:R-:W-:Y:S05]  /*3720*/  @P0 BRA `(.L_x_47) ;  /* 0x0000000000040947 */ /* 0x000fea0003800000 */
[----:B------:R0:W5:Y:S02]  /*3730*/  LDG.E.U8 R7, desc[UR24][R30.64+0x1] ;  /* 0x000001181e077981 */ /* 0x000164000c1e1100 */
.L_x_47:
[----:B------:R-:W-:Y:S05]  /*3740*/  BSYNC B1 ;  /* 0x0000000000017941 */ /* 0x000fea0003800000 */
.L_x_46:
[----:B-----5:R-:W-:Y:S01]  /*3750*/  LOP3.LUT R7, R7, 0xff, RZ, 0xc0, !PT ;  /* 0x000000ff07077812 */ /* 0x020fe200078ec0ff */
[----:B------:R-:W-:Y:S01]  /*3760*/  BSSY B1, `(.L_x_48) ;  /* 0x000000b000017945 */ /* 0x000fe20003800000 */
[----:B------:R-:W-:Y:S02]  /*3770*/  ISETP.LT.OR P1, PT, R33, 0x9, !P3 ;  /* 0x000000092100780c */ /* 0x000fe40005f21670 */
[----:B------:R-:W-:-:S05]  /*3780*/  F2FP.F16.E4M3.UNPACK_B R7, R7 ;  /* 0x00000007ff07723e */ /* 0x000fca00020006ff */
[----:B------:R-:W-:-:S05]  /*3790*/  HADD2.F32 R34, -RZ, R7.H0_H0 ;  /* 0x20000007ff227230 */ /* 0x000fca0000004100 */
[----:B------:R-:W-:-:S04]  /*37a0*/  FMUL R7, R34, R9 ;  /* 0x0000000922077220 */ /* 0x000fc80000400000 */
[----:B------:R-:W-:-:S05]  /*37b0*/  FFMA R7, R110, R8, R7 ;  /* 0x000000086e077223 */ /* 0x000fca0000000007 */
[----:B----4-:R-:W-:Y:S02]  /*37c0*/  F2FP.SATFINITE.E4M3.F32.PACK_AB_MERGE_C R35, RZ, R7, RZ ;  /* 0x00000007ff23723e */ /* 0x010fe400048070ff */
[----:B------:R-:W-:-:S03]  /*37d0*/  PRMT R7, RZ, 0x7610, R7 ;  /* 0x00007610ff077816 */ /* 0x000fc60000000007 */
[----:B------:R4:W-:Y:S01]  /*37e0*/  @!P0 STG.E.U8 desc[UR24][R16.64+0x1], R35 ;  /* 0x0000012310008986 */ /* 0x0009e2000c101118 */
[----:B------:R-:W-:Y:S05]  /*37f0*/  @P1 BRA `(.L_x_49) ;  /* 0x0000000000041947 */ /* 0x000fea0003800000 */
[----:B------:R0:W5:Y:S02]  /*3800*/  LDG.E.U8 R7, desc[UR24][R26.64+0x8] ;  /* 0x000008181a077981 */ /* 0x000164000c1e1100 */
.L_x_49:
[----:B------:R-:W-:Y:S05]  /*3810*/  BSYNC B1 ;  /* 0x0000000000017941 */ /* 0x000fea0003800000 */
.L_x_48:
        /* <DEDUP_REMOVED lines=8> */
[----:B----4-:R-:W-:-:S05]  /*38a0*/  F2FP.SATFINITE.E4M3.F32.PACK_AB_MERGE_C R35, RZ, R34, RZ ;  /* 0x00000022ff23723e */ /* 0x010fca00048070ff */
[----:B------:R4:W-:Y:S01]  /*38b0*/  @!P1 STG.E.U8 desc[UR24][R10.64+0x8], R35 ;  /* 0x000008230a009986 */ /* 0x0009e2000c101118 */
[----:B------:R-:W-:Y:S05]  /*38c0*/  @P0 BRA `(.L_x_51) ;  /* 0x0000000000040947 */ /* 0x000fea0003800000 */
[----:B------:R0:W5:Y:S02]  /*38d0*/  LDG.E.U8 R7, desc[UR24][R26.64+0x9] ;  /* 0x000009181a077981 */ /* 0x000164000c1e1100 */
.L_x_51:
[----:B------:R-:W-:Y:S05]  /*38e0*/  BSYNC B1 ;  /* 0x0000000000017941 */ /* 0x000fea0003800000 */
.L_x_50:
        /* <DEDUP_REMOVED lines=12> */
.L_x_53:
[----:B------:R-:W-:Y:S05]  /*39b0*/  BSYNC B1 ;  /* 0x0000000000017941 */ /* 0x000fea0003800000 */
.L_x_52:
        /* <DEDUP_REMOVED lines=12> */
.L_x_55:
[----:B------:R-:W-:Y:S05]  /*3a80*/  BSYNC B1 ;  /* 0x0000000000017941 */ /* 0x000fea0003800000 */
.L_x_54:
[----:B-----5:R-:W-:Y:S01]  /*3a90*/  LOP3.LUT R7, R7, 0xff, RZ, 0xc0, !PT ;  /* 0x000000ff07077812 */ /* 0x020fe200078ec0ff */
[----:B------:R-:W-:Y:S01]  /*3aa0*/  BSSY B1, `(.L_x_56) ;  /* 0x0000013000017945 */ /* 0x000fe20003800000 */
[----:B-1----:R-:W-:Y:S02]  /*3ab0*/  IADD3 R37, P0, R24, 0x80, RZ ;  /* 0x0000008018257810 */ /* 0x002fe40007f1e0ff */
[----:B------:R-:W-:Y:S02]  /*3ac0*/  F2FP.F16.E4M3.UNPACK_B R7, R7 ;  /* 0x00000007ff07723e */ /* 0x000fe400020006ff */
[----:B------:R-:W-:Y:S01]  /*3ad0*/  ISETP.GE.AND P1, PT, R38, 0x81, PT ;  /* 0x000000812600780c */ /* 0x000fe20003f26270 */
[----:B----4-:R-:W-:Y:S02]  /*3ae0*/  IMAD.X R35, RZ, RZ, R25, P0 ;  /* 0x000000ffff237224 */ /* 0x010fe400000e0619 */
        /* <DEDUP_REMOVED lines=14> */
.L_x_57:
[----:B------:R-:W-:Y:S05]  /*3bd0*/  BSYNC B1 ;  /* 0x0000000000017941 */ /* 0x000fea0003800000 */
.L_x_56:
        /* <DEDUP_REMOVED lines=12> */
.L_x_59:
[----:B------:R-:W-:Y:S05]  /*3ca0*/  BSYNC B1 ;  /* 0x0000000000017941 */ /* 0x000fea0003800000 */
.L_x_58:
[----:B-----5:R-:W-:Y:S01]  /*3cb0*/  LOP3.LUT R7, R7, 0xff, RZ, 0xc0, !PT ;  /* 0x000000ff07077812 */ /* 0x020fe200078ec0ff */
[----:B------:R-:W-:Y:S01]  /*3cc0*/  BSSY B1, `(.L_x_60) ;  /* 0x0000013000017945 */ /* 0x000fe20003800000 */
[----:B0-----:R-:W-:Y:S02]  /*3cd0*/  IADD3 R37, P0, R24, 0x88, RZ ;  /* 0x0000008818257810 */ /* 0x001fe40007f1e0ff */
[----:B------:R-:W-:-:S03]  /*3ce0*/  F2FP.F16.E4M3.UNPACK_B R7, R7 ;  /* 0x00000007ff07723e */ /* 0x000fc600020006ff */
[----:B------:R-:W-:Y:S01]  /*3cf0*/  IMAD.X R24, RZ, RZ, R25, P0 ;  /* 0x000000ffff187224 */ /* 0x000fe200000e0619 */
[----:B------:R-:W-:Y:S01]  /*3d00*/  ISETP.GE.AND P0, PT, R38, 0x89, PT ;  /* 0x000000892600780c */ /* 0x000fe20003f06270 */
[----:B------:R-:W-:Y:S02]  /*3d10*/  HADD2.F32 R36, -RZ, R7.H0_H0 ;  /* 0x20000007ff247230 */ /* 0x000fe40000004100 */
[----:B------:R-:W-:Y:S02]  /*3d20*/  IMAD R24, R24, UR6, RZ ;  /* 0x0000000618187c24 */ /* 0x000fe4000f8e02ff */
[----:B------:R-:W-:-:S04]  /*3d30*/  IMAD.WIDE.U32 R28, R37, UR6, R28 ;  /* 0x00000006251c7c25 */ /* 0x000fc8000f8e001c */
[----:B------:R-:W-:Y:S01]  /*3d40*/  FMUL R7, R36, R9 ;  /* 0x0000000924077220 */ /* 0x000fe20000400000 */
[----:B------:R-:W-:-:S03]  /*3d50*/  IMAD R37, R37, UR7, R24 ;  /* 0x0000000725257c24 */ /* 0x000fc6000f8e0218 */
[----:B------:R-:W-:Y:S01]  /*3d60*/  FFMA R7, R104, R8, R7 ;  /* 0x0000000868077223 */ /* 0x000fe20000000007 */
[----:B------:R-:W-:-:S04]  /*3d70*/  IADD3 R24, P6, R28, UR10, RZ ;  /* 0x0000000a1c187c10 */ /* 0x000fc8000ffde0ff */
[----:B-1----:R-:W-:Y:S02]  /*3d80*/  F2FP.SATFINITE.E4M3.F32.PACK_AB_MERGE_C R39, RZ, R7, RZ ;  /* 0x00000007ff27723e */ /* 0x002fe400048070ff */
[----:B------:R-:W-:Y:S02]  /*3d90*/  IADD3.X R25, R29, UR11, R37, P6, !PT ;  /* 0x0000000b1d197c10 */ /* 0x000fe4000b7fe425 */
[----:B------:R-:W-:Y:S01]  /*3da0*/  PRMT R7, RZ, 0x7610, R7 ;  /* 0x00007610ff077816 */ /* 0x000fe20000000007 */
[----:B------:R0:W-:Y:S01]  /*3db0*/  @!P5 STG.E.U8 desc[UR24][R14.64+0x1], R39 ;  /* 0x000001270e00d986 */ /* 0x0001e2000c101118 */
[----:B------:R-:W-:-:S13]  /*3dc0*/  ISETP.LT.OR P5, PT, R33, 0x1, !P0 ;  /* 0x000000012100780c */ /* 0x000fda00047a1670 */
[----:B0-----:R-:W-:Y:S05]  /*3dd0*/  @P5 BRA `(.L_x_61) ;  /* 0x0000000000045947 */ /* 0x001fea0003800000 */
[----:B------:R0:W5:Y:S02]  /*3de0*/  LDG.E.U8 R7, desc[UR24][R24.64] ;  /* 0x0000001818077981 */ /* 0x000164000c1e1100 */
.L_x_61:
[----:B------:R-:W-:Y:S05]  /*3df0*/  BSYNC B1 ;  /* 0x0000000000017941 */ /* 0x000fea0003800000 */
.L_x_60:
        /* <DEDUP_REMOVED lines=12> */
.L_x_63:
[----:B------:R-:W-:Y:S05]  /*3ec0*/  BSYNC B1 ;  /* 0x0000000000017941 */ /* 0x000fea0003800000 */
.L_x_62:
[----:B-----5:R-:W-:Y:S01]  /*3ed0*/  LOP3.LUT R7, R7, 0xff, RZ, 0xc0, !PT ;  /* 0x000000ff07077812 */ /* 0x020fe200078ec0ff */
[----:B------:R-:W-:Y:S01]  /*3ee0*/  BSSY B1, `(.L_x_64) ;  /* 0x000000b000017945 */ /* 0x000fe20003800000 */
[----:B------:R-:W-:Y:S02]  /*3ef0*/  ISETP.LT.OR P5, PT, R33, 0x9, !P1 ;  /* 0x000000092100780c */ /* 0x000fe40004fa1670 */
[----:B------:R-:W-:-:S05]  /*3f00*/  F2FP.F16.E4M3.UNPACK_B R7, R7 ;  /* 0x00000007ff07723e */ /* 0x000fca00020006ff */
[----:B------:R-:W-:-:S05]  /*3f10*/  HADD2.F32 R28, -RZ, R7.H0_H0 ;  /* 0x20000007ff1c7230 */ /* 0x000fca0000004100 */
[----:B------:R-:W-:-:S04]  /*3f20*/  FMUL R7, R28, R9 ;  /* 0x000000091c077220 */ /* 0x000fc80000400000 */
[----:B------:R-:W-:-:S05]  /*3f30*/  FFMA R7, R102, R8, R7 ;  /* 0x0000000866077223 */ /* 0x000fca0000000007 */
[----:B-1----:R-:W-:Y:S02]  /*3f40*/  F2FP.SATFINITE.E4M3.F32.PACK_AB_MERGE_C R29, RZ, R7, RZ ;  /* 0x00000007ff1d723e */ /* 0x002fe400048070ff */
[----:B------:R-:W-:-:S03]  /*3f50*/  PRMT R7, RZ, 0x7610, R7 ;  /* 0x00007610ff077816 */ /* 0x000fc60000000007 */
[----:B------:R1:W-:Y:S01]  /*3f60*/  @!P6 STG.E.U8 desc[UR24][R12.64+0x1], R29 ;  /* 0x0000011d0c00e986 */ /* 0x0003e2000c101118 */
[----:B------:R-:W-:Y:S05]  /*3f70*/  @P5 BRA `(.L_x_65) ;  /* 0x0000000000045947 */ /* 0x000fea0003800000 */
[----:B------:R0:W5:Y:S02]  /*3f80*/  LDG.E.U8 R7, desc[UR24][R34.64+0x8] ;  /* 0x0000081822077981 */ /* 0x000164000c1e1100 */
.L_x_65:
[----:B------:R-:W-:Y:S05]  /*3f90*/  BSYNC B1 ;  /* 0x0000000000017941 */ /* 0x000fea0003800000 */
.L_x_64:
        /* <DEDUP_REMOVED lines=8> */
[----:B-1----:R-:W-:-:S05]  /*4020*/  F2FP.SATFINITE.E4M3.F32.PACK_AB_MERGE_C R29, RZ, R28, RZ ;  /* 0x0000001cff1d723e */ /* 0x002fca00048070ff */
[----:B------:R1:W-:Y:S01]  /*4030*/  @!P5 STG.E.U8 desc[UR24][R14.64+0x8], R29 ;  /* 0x0000081d0e00d986 */ /* 0x0003e2000c101118 */
[----:B------:R-:W-:Y:S05]  /*4040*/  @P6 BRA `(.L_x_67) ;  /* 0x0000000000046947 */ /* 0x000fea0003800000 */
[----:B------:R0:W5:Y:S02]  /*4050*/  LDG.E.U8 R7, desc[UR24][R34.64+0x9] ;  /* 0x0000091822077981 */ /* 0x000164000c1e1100 */
.L_x_67:
[----:B------:R-:W-:Y:S05]  /*4060*/  BSYNC B1 ;  /* 0x0000000000017941 */ /* 0x000fea0003800000 */
.L_x_66:
        /* <DEDUP_REMOVED lines=12> */
.L_x_69:
[----:B------:R-:W-:Y:S05]  /*4130*/  BSYNC B1 ;  /* 0x0000000000017941 */ /* 0x000fea0003800000 */
.L_x_68:
        /* <DEDUP_REMOVED lines=12> */
.L_x_71:
[----:B------:R-:W-:Y:S05]  /*4200*/  BSYNC B1 ;  /* 0x0000000000017941 */ /* 0x000fea0003800000 */
.L_x_70:
        /* <DEDUP_REMOVED lines=12> */
.L_x_73:
[----:B------:R-:W-:Y:S05]  /*42d0*/  BSYNC B1 ;  /* 0x0000000000017941 */ /* 0x000fea0003800000 */
.L_x_72:
        /* <DEDUP_REMOVED lines=12> */
.L_x_75:
[----:B------:R-:W-:Y:S05]  /*43a0*/  BSYNC B1 ;  /* 0x0000000000017941 */ /* 0x000fea0003800000 */
.L_x_74:
        /* <DEDUP_REMOVED lines=12> */
.L_x_77:
[----:B------:R-:W-:Y:S05]  /*4470*/  BSYNC B1 ;  /* 0x0000000000017941 */ /* 0x000fea0003800000 */
.L_x_76:
        /* <DEDUP_REMOVED lines=12> */
.L_x_79:
[----:B------:R-:W-:Y:S05]  /*4540*/  BSYNC B1 ;  /* 0x0000000000017941 */ /* 0x000fea0003800000 */
.L_x_78:
        /* <DEDUP_REMOVED lines=12> */
.L_x_81:
[----:B------:R-:W-:Y:S05]  /*4610*/  BSYNC B1 ;  /* 0x0000000000017941 */ /* 0x000fea0003800000 */
.L_x_80:
        /* <DEDUP_REMOVED lines=12> */
.L_x_83:
[----:B------:R-:W-:Y:S05]  /*46e0*/  BSYNC B1 ;  /* 0x0000000000017941 */ /* 0x000fea0003800000 */
.L_x_82:
        /* <DEDUP_REMOVED lines=12> */
.L_x_85:
[----:B------:R-:W-:Y:S05]  /*47b0*/  BSYNC B1 ;  /* 0x0000000000017941 */ /* 0x000fea0003800000 */
.L_x_84:
        /* <DEDUP_REMOVED lines=12> */
.L_x_87:
[----:B------:R-:W-:Y:S05]  /*4880*/  BSYNC B1 ;  /* 0x0000000000017941 */ /* 0x000fea0003800000 */
.L_x_86:
        /* <DEDUP_REMOVED lines=12> */
.L_x_89:
[----:B------:R-:W-:Y:S05]  /*4950*/  BSYNC B1 ;  /* 0x0000000000017941 */ /* 0x000fea0003800000 */
.L_x_88:
        /* <DEDUP_REMOVED lines=12> */
.L_x_91:
[----:B------:R-:W-:Y:S05]  /*4a20*/  BSYNC B1 ;  /* 0x0000000000017941 */ /* 0x000fea0003800000 */
.L_x_90:
        /* <DEDUP_REMOVED lines=12> */
.L_x_93:
[----:B------:R-:W-:Y:S05]  /*4af0*/  BSYNC B1 ;  /* 0x0000000000017941 */ /* 0x000fea0003800000 */
.L_x_92:
        /* <DEDUP_REMOVED lines=12> */
.L_x_95:
[----:B------:R-:W-:Y:S05]  /*4bc0*/  BSYNC B1 ;  /* 0x0000000000017941 */ /* 0x000fea0003800000 */
.L_x_94:
        /* <DEDUP_REMOVED lines=12> */
.L_x_97:
[----:B------:R-:W-:Y:S05]  /*4c90*/  BSYNC B1 ;  /* 0x0000000000017941 */ /* 0x000fea0003800000 */
.L_x_96:
        /* <DEDUP_REMOVED lines=12> */
.L_x_99:
[----:B------:R-:W-:Y:S05]  /*4d60*/  BSYNC B1 ;  /* 0x0000000000017941 */ /* 0x000fea0003800000 */
.L_x_98:
        /* <DEDUP_REMOVED lines=12> */
.L_x_101:
[----:B------:R-:W-:Y:S05]  /*4e30*/  BSYNC B1 ;  /* 0x0000000000017941 */ /* 0x000fea0003800000 */
.L_x_100:
        /* <DEDUP_REMOVED lines=12> */
.L_x_103:
[----:B------:R-:W-:Y:S05]  /*4f00*/  BSYNC B1 ;  /* 0x0000000000017941 */ /* 0x000fea0003800000 */
.L_x_102:
        /* <DEDUP_REMOVED lines=12> */
.L_x_105:
[----:B------:R-:W-:Y:S05]  /*4fd0*/  BSYNC B1 ;  /* 0x0000000000017941 */ /* 0x000fea0003800000 */
.L_x_104:
        /* <DEDUP_REMOVED lines=12> */
.L_x_107:
[----:B------:R-:W-:Y:S05]  /*50a0*/  BSYNC B1 ;  /* 0x0000000000017941 */ /* 0x000fea0003800000 */
.L_x_106:
        /* <DEDUP_REMOVED lines=12> */
.L_x_109:
[----:B------:R-:W-:Y:S05]  /*5170*/  BSYNC B1 ;  /* 0x0000000000017941 */ /* 0x000fea0003800000 */
.L_x_108:
        /* <DEDUP_REMOVED lines=12> */
.L_x_111:
[----:B------:R-:W-:Y:S05]  /*5240*/  BSYNC B1 ;  /* 0x0000000000017941 */ /* 0x000fea0003800000 */
.L_x_110:
        /* <DEDUP_REMOVED lines=12> */
.L_x_113:
[----:B------:R-:W-:Y:S05]  /*5310*/  BSYNC B1 ;  /* 0x0000000000017941 */ /* 0x000fea0003800000 */
.L_x_112:
        /* <DEDUP_REMOVED lines=12> */
.L_x_115:
[----:B------:R-:W-:Y:S05]  /*53e0*/  BSYNC B1 ;  /* 0x0000000000017941 */ /* 0x000fea0003800000 */
.L_x_114:
[----:B-----5:R-:W-:Y:S01]  /*53f0*/  LOP3.LUT R7, R7, 0xff, RZ, 0xc0, !PT ;  /* 0x000000ff07077812 */ /* 0x020fe200078ec0ff */
[----:B------:R-:W-:Y:S01]  /*5400*/  BSSY B1, `(.L_x_116) ;  /* 0x000000b000017945 */ /* 0x000fe20003800000 */
[----:B------:R-:W-:Y:S02]  /*5410*/  ISETP.LT.OR P5, PT, R33, 0x29, !P2 ;  /* 0x000000292100780c */ /* 0x000fe400057a1670 */
[----:B------:R-:W-:-:S05]  /*5420*/  F2FP.F16.E4M3.UNPACK_B R7, R7 ;  /* 0x00000007ff07723e */ /* 0x000fca00020006ff */
[----:B0-2---:R-:W-:-:S05]  /*5430*/  HADD2.F32 R26, -RZ, R7.H0_H0 ;  /* 0x20000007ff1a7230 */ /* 0x005fca0000004100 */
[----:B------:R-:W-:-:S04]  /*5440*/  FMUL R7, R26, R9 ;  /* 0x000000091a077220 */ /* 0x000fc80000400000 */
[----:B------:R-:W-:-:S05]  /*5450*/  FFMA R7, R76, R8, R7 ;  /* 0x000000084c077223 */ /* 0x000fca0000000007 */
[----:B------:R-:W-:Y:S02]  /*5460*/  F2FP.SATFINITE.E4M3.F32.PACK_AB_MERGE_C R27, RZ, R7, RZ ;  /* 0x00000007ff1b723e */ /* 0x000fe400048070ff */
[----:B------:R-:W-:-:S03]  /*5470*/  PRMT R7, RZ, 0x7610, R7 ;  /* 0x00007610ff077816 */ /* 0x000fc60000000007 */
[----:B------:R0:W-:Y:S01]  /*5480*/  @!P3 STG.E.U8 desc[UR24][R10.64+0x29], R27 ;  /* 0x0000291b0a00b986 */ /* 0x0001e2000c101118 */
[----:B------:R-:W-:Y:S05]  /*5490*/  @P5 BRA `(.L_x_117) ;  /* 0x0000000000045947 */ /* 0x000fea0003800000 */
[----:B------:R2:W5:Y:S02]  /*54a0*/  LDG.E.U8 R7, desc[UR24][R30.64+0x28] ;  /* 0x000028181e077981 */ /* 0x000564000c1e1100 */
.L_x_117:
[----:B------:R-:W-:Y:S05]  /*54b0*/  BSYNC B1 ;  /* 0x0000000000017941 */ /* 0x000fea0003800000 */
.L_x_116:
[----:B-----5:R-:W-:Y:S01]  /*54c0*/  LOP3.LUT R7, R7, 0xff, RZ, 0xc0, !PT ;  /* 0x000000ff07077812 */ /* 0x020fe200078ec0ff */
[----:B------:R-:W-:Y:S01]  /*54d0*/  BSSY B1, `(.L_x_118) ;  /* 0x000000b000017945 */ /* 0x000fe20003800000 */
[----:B------:R-:W-:Y:S02]  /*54e0*/  ISETP.LT.OR P2, PT, R33, 0x2a, !P2 ;  /* 0x0000002a2100780c */ /* 0x000fe40005741670 */
[----:B------:R-:W-:-:S05]  /*54f0*/  F2FP.F16.E4M3.UNPACK_B R7, R7 ;  /* 0x00000007ff07723e */ /* 0x000fca00020006ff */
[----:B01----:R-:W-:Y:S01]  /*5500*/  HADD2.F32 R10, -RZ, R7.H0_H0 ;  /* 0x20000007ff0a7230 */ /* 0x003fe20000004100 */
[----:B------:R-:W-:-:S04]  /*5510*/  PRMT R7, RZ, 0x7610, R7 ;  /* 0x00007610ff077816 */ /* 0x000fc80000000007 */
[----:B------:R-:W-:-:S04]  /*5520*/  FMUL R10, R10, R9 ;  /* 0x000000090a0a7220 */ /* 0x000fc80000400000 */
[----:B------:R-:W-:-:S05]  /*5530*/  FFMA R10, R75, R8, R10 ;  /* 0x000000084b0a7223 */ /* 0x000fca000000000a */
[----:B------:R-:W-:-:S05]  /*5540*/  F2FP.SATFINITE.E4M3.F32.PACK_AB_MERGE_C R11, RZ, R10, RZ ;  /* 0x0000000aff0b723e */ /* 0x000fca00048070ff */
[----:B------:R0:W-:Y:S01]  /*5550*/  @!P5 STG.E.U8 desc[UR24][R16.64+0x28], R11 ;  /* 0x0000280b1000d986 */ /* 0x0001e2000c101118 */
[----:B------:R-:W-:Y:S05]  /*5560*/  @P2 BRA `(.L_x_119) ;  /* 0x0000000000042947 */ /* 0x000fea0003800000 */
[----:B------:R1:W5:Y:S02]  /*5570*/  LDG.E.U8 R7, desc[UR24][R30.64+0x29] ;  /* 0x000029181e077981 */ /* 0x000364000c1e1100 */
.L_x_119:
[----:B------:R-:W-:Y:S05]  /*5580*/  BSYNC B1 ;  /* 0x0000000000017941 */ /* 0x000fea0003800000 */
.L_x_118:
[----:B-----5:R-:W-:Y:S01]  /*5590*/  LOP3.LUT R7, R7, 0xff, RZ, 0xc0, !PT ;  /* 0x000000ff07077812 */ /* 0x020fe200078ec0ff */
[----:B------:R-:W-:Y:S01]  /*55a0*/  BSSY B1, `(.L_x_120) ;  /* 0x000000b000017945 */ /* 0x000fe20003800000 */
[----:B------:R-:W-:Y:S02]  /*55b0*/  ISETP.LT.OR P3, PT, R33, 0x21, !P1 ;  /* 0x000000212100780c */ /* 0x000fe40004f61670 */
[----:B------:R-:W-:-:S05]  /*55c0*/  F2FP.F16.E4M3.UNPACK_B R7, R7 ;  /* 0x00000007ff07723e */ /* 0x000fca00020006ff */
[----:B------:R-:W-:-:S05]  /*55d0*/  HADD2.F32 R10, -RZ, R7.H0_H0 ;  /* 0x20000007ff0a7230 */ /* 0x000fca0000004100 */
[----:B------:R-:W-:-:S04]  /*55e0*/  FMUL R7, R10, R9 ;  /* 0x000000090a077220 */ /* 0x000fc80000400000 */
[----:B------:R-:W-:-:S05]  /*55f0*/  FFMA R7, R74, R8, R7 ;  /* 0x000000084a077223 */ /* 0x000fca0000000007 */
[----:B0-----:R-:W-:Y:S02]  /*5600*/  F2FP.SATFINITE.E4M3.F32.PACK_AB_MERGE_C R11, RZ, R7, RZ ;  /* 0x00000007ff0b723e */ /* 0x001fe400048070ff */
[----:B------:R-:W-:-:S03]  /*5610*/  PRMT R7, RZ, 0x7610, R7 ;  /* 0x00007610ff077816 */ /* 0x000fc60000000007 */
[----:B------:R0:W-:Y:S01]  /*5620*/  @!P2 STG.E.U8 desc[UR24][R16.64+0x29], R11 ;  /* 0x0000290b1000a986 */ /* 0x0001e2000c101118 */
[----:B------:R-:W-:Y:S05]  /*5630*/  @P3 BRA `(.L_x_121) ;  /* 0x0000000000043947 */ /* 0x000fea0003800000 */
[----:B------:R0:W5:Y:S02]  /*5640*/  LDG.E.U8 R7, desc[UR24][R34.64+0x20] ;  /* 0x0000201822077981 */ /* 0x000164000c1e1100 */
.L_x_121:
[----:B------:R-:W-:Y:S05]  /*5650*/  BSYNC B1 ;  /* 0x0000000000017941 */ /* 0x000fea0003800000 */
.L_x_120:
        /* <DEDUP_REMOVED lines=8> */
[----:B0-----:R-:W-:-:S05]  /*56e0*/  F2FP.SATFINITE.E4M3.F32.PACK_AB_MERGE_C R11, RZ, R10, RZ ;  /* 0x0000000aff0b723e */ /* 0x001fca00048070ff */
[----:B------:R0:W-:Y:S01]  /*56f0*/  @!P3 STG.E.U8 desc[UR24][R14.64+0x20], R11 ;  /* 0x0000200b0e00b986 */ /* 0x0001e2000c101118 */
[----:B------:R-:W-:Y:S05]  /*5700*/  @P2 BRA `(.L_x_123) ;  /* 0x0000000000042947 */ /* 0x000fea0003800000 */
[----:B------:R0:W5:Y:S02]  /*5710*/  LDG.E.U8 R7, desc[UR24][R34.64+0x21] ;  /* 0x0000211822077981 */ /* 0x000164000c1e1100 */
.L_x_123:
[----:B------:R-:W-:Y:S05]  /*5720*/  BSYNC B1 ;  /* 0x0000000000017941 */ /* 0x000fea0003800000 */
.L_x_122:
        /* <DEDUP_REMOVED lines=12> */
.L_x_125:
[----:B------:R-:W-:Y:S05]  /*57f0*/  BSYNC B1 ;  /* 0x0000000000017941 */ /* 0x000fea0003800000 */
.L_x_124:
        /* <DEDUP_REMOVED lines=12> */
.L_x_127:
[----:B------:R-:W-:Y:S05]  /*58c0*/  BSYNC B1 ;  /* 0x0000000000017941 */ /* 0x000fea0003800000 */
.L_x_126:
        /* <DEDUP_REMOVED lines=12> */
.L_x_129:
[----:B------:R-:W-:Y:S05]  /*5990*/  BSYNC B1 ;  /* 0x0000000000017941 */ /* 0x000fea0003800000 */
.L_x_128:
        /* <DEDUP_REMOVED lines=12> */
.L_x_131:
[----:B------:R-:W-:Y:S05]  /*5a60*/  BSYNC B1 ;  /* 0x0000000000017941 */ /* 0x000fea0003800000 */
.L_x_130:
        /* <DEDUP_REMOVED lines=12> */
.L_x_133:
[----:B------:R-:W-:Y:S05]  /*5b30*/  BSYNC B1 ;  /* 0x0000000000017941 */ /* 0x000fea0003800000 */
.L_x_132:
        /* <DEDUP_REMOVED lines=12> */
.L_x_135:
[----:B------:R-:W-:Y:S05]  /*5c00*/  BSYNC B1 ;  /* 0x0000000000017941 */ /* 0x000fea0003800000 */
.L_x_134:
[----:B------:R-:W-:Y:S05]  /*5c10*/  @P0 BRA `(.L_x_136) ;  /* 0x0000000c00300947 */ /* 0x000fea0003800000 */
[----:B-----5:R-:W-:-:S04]  /*5c20*/  LOP3.LUT R7, R7, 0xff, RZ, 0xc0, !PT ;  /* 0x000000ff07077812 */ /* 0x020fc800078ec0ff */
[----:B------:R-:W-:-:S05]  /*5c30*/  F2FP.F16.E4M3.UNPACK_B R7, R7 ;  /* 0x00000007ff07723e */ /* 0x000fca00020006ff */
[----:B------:R-:W-:-:S05]  /*5c40*/  HADD2.F32 R10, -RZ, R7.H0_H0 ;  /* 0x20000007ff0a7230 */ /* 0x000fca0000004100 */
[----:B------:R-:W-:-:S04]  /*5c50*/  FMUL R7, R10, R9 ;  /* 0x000000090a077220 */ /* 0x000fc80000400000 */
[----:B------:R-:W-:-:S05]  /*5c60*/  FFMA R7, R18, R8, R7 ;  /* 0x0000000812077223 */ /* 0x000fca0000000007 */
[----:B------:R-:W-:-:S05]  /*5c70*/  F2FP.SATFINITE.E4M3.F32.PACK_AB_MERGE_C R7, RZ, R7, RZ ;  /* 0x00000007ff07723e */ /* 0x000fca00048070ff */
[----:B------:R0:W-:Y:S01]  /*5c80*/  STG.E.U8 desc[UR24][R12.64+0x29], R7 ;  /* 0x000029070c007986 */ /* 0x0001e2000c101118 */
[----:B------:R-:W-:Y:S05]  /*5c90*/  BRA `(.L_x_136) ;  /* 0x0000000c00107947 */ /* 0x000fea0003800000 */
.L_x_39:
[----:B------:R-:W-:Y:S01]  /*5ca0*/  ISETP.GE.AND P3, PT, R38, 0x1, PT ;  /* 0x000000012600780c */ /* 0x000fe20003f66270 */
[-C--:B--2---:R-:W-:Y:S01]  /*5cb0*/  FMUL R113, R113, R8.reuse ;  /* 0x0000000871717220 */ /* 0x084fe20000400000 */
[-C--:B------:R-:W-:Y:S01]  /*5cc0*/  FMUL R112, R112, R8.reuse ;  /* 0x0000000870707220 */ /* 0x080fe20000400000 */
[----:B------:R-:W-:Y:S01]  /*5cd0*/  ISETP.GE.AND P2, PT, R38, 0x9, PT ;  /* 0x000000092600780c */ /* 0x000fe20003f46270 */
[-C--:B------:R-:W-:Y:S01]  /*5ce0*/  FMUL R111, R111, R8.reuse ;  /* 0x000000086f6f7220 */ /* 0x080fe20000400000 */
[C---:B------:R-:W-:Y:S01]  /*5cf0*/  ISETP.LT.OR P0, PT, R33.reuse, 0x1, !P3 ;  /* 0x000000012100780c */ /* 0x040fe20005f01670 */
[-C--:B------:R-:W-:Y:S01]  /*5d00*/  FMUL R110, R110, R8.reuse ;  /* 0x000000086e6e7220 */ /* 0x080fe20000400000 */
[----:B------:R-:W-:Y:S01]  /*5d10*/  ISETP.LT.OR P6, PT, R33, 0x2, !P3 ;  /* 0x000000022100780c */ /* 0x000fe20005fc1670 */
[-C--:B------:R-:W-:Y:S01]  /*5d20*/  FMUL R109, R109, R8.reuse ;  /* 0x000000086d6d7220 */ /* 0x080fe20000400000 */
[----:B------:R-:W-:Y:S01]  /*5d30*/  F2FP.SATFINITE.E4M3.F32.PACK_AB_MERGE_C R113, RZ, R113, RZ ;  /* 0x00000071ff71723e */ /* 0x000fe200048070ff */
[----:B------:R-:W-:Y:S01]  /*5d40*/  FMUL R108, R108, R8 ;  /* 0x000000086c6c7220 */ /* 0x000fe20000400000 */
[----:B------:R-:W-:Y:S01]  /*5d50*/  F2FP.SATFINITE.E4M3.F32.PACK_AB_MERGE_C R7, RZ, R112, RZ ;  /* 0x00000070ff07723e */ /* 0x000fe200048070ff */
[-C--:B------:R-:W-:Y:S01]  /*5d60*/  FMUL R107, R107, R8.reuse ;  /* 0x000000086b6b7220 */ /* 0x080fe20000400000 */
[C---:B------:R-:W-:Y:S01]  /*5d70*/  ISETP.LT.OR P1, PT, R33.reuse, 0x2, !P2 ;  /* 0x000000022100780c */ /* 0x040fe20005721670 */
[-C--:B------:R-:W-:Y:S01]  /*5d80*/  FMUL R106, R106, R8.reuse ;  /* 0x000000086a6a7220 */ /* 0x080fe20000400000 */
[----:B------:R-:W-:Y:S01]  /*5d90*/  ISETP.LT.OR P5, PT, R33, 0x9, !P3 ;  /* 0x000000092100780c */ /* 0x000fe20005fa1670 */
[-C--:B------:R-:W-:Y:S01]  /*5da0*/  FMUL R105, R105, R8.reuse ;  /* 0x0000000869697220 */ /* 0x080fe20000400000 */
[----:B------:R-:W-:Y:S01]  /*5db0*/  F2FP.SATFINITE.E4M3.F32.PACK_AB_MERGE_C R111, RZ, R111, RZ ;  /* 0x0000006fff6f723e */ /* 0x000fe200048070ff */
[----:B------:R-:W-:Y:S01]  /*5dc0*/  @!P0 STG.E.U8 desc[UR24][R10.64], R113 ;  /* 0x000000710a008986 */ /* 0x000fe2000c101118 */
[C---:B------:R-:W-:Y:S01]  /*5dd0*/  ISETP.LT.OR P0, PT, R33.reuse, 0x1, !P2 ;  /* 0x000000012100780c */ /* 0x040fe20005701670 */
[----:B------:R-:W-:Y:S01]  /*5de0*/  FMUL R104, R104, R8 ;  /* 0x0000000868687220 */ /* 0x000fe20000400000 */
[----:B------:R-:W-:Y:S01]  /*5df0*/  F2FP.SATFINITE.E4M3.F32.PACK_AB_MERGE_C R25, RZ, R110, RZ ;  /* 0x0000006eff19723e */ /* 0x000fe200048070ff */
[----:B------:R0:W-:Y:S01]  /*5e00*/  @!P6 STG.E.U8 desc[UR24][R10.64+0x1], R7 ;  /* 0x000001070a00e986 */ /* 0x0001e2000c101118 */
[----:B------:R-:W-:Y:S01]  /*5e10*/  ISETP.LT.OR P6, PT, R33, 0xa, !P3 ;  /* 0x0000000a2100780c */ /* 0x000fe20005fc1670 */
[----:B------:R-:W-:Y:S01]  /*5e20*/  FMUL R103, R103, R8 ;  /* 0x0000000867677220 */ /* 0x000fe20000400000 */
[----:B------:R-:W-:Y:S01]  /*5e30*/  F2FP.SATFINITE.E4M3.F32.PACK_AB_MERGE_C R109, RZ, R109, RZ ;  /* 0x0000006dff6d723e */ /* 0x000fe200048070ff */
[----:B------:R1:W-:Y:S01]  /*5e40*/  @!P1 STG.E.U8 desc[UR24][R16.64+0x1], R25 ;  /* 0x0000011910009986 */ /* 0x0003e2000c101118 */
[----:B------:R-:W-:Y:S01]  /*5e50*/  F2FP.SATFINITE.E4M3.F32.PACK_AB_MERGE_C R27, RZ, R108, RZ ;  /* 0x0000006cff1b723e */ /* 0x000fe200048070ff */
[-C--:B------:R-:W-:Y:S01]  /*5e60*/  FMUL R102, R102, R8.reuse ;  /* 0x0000000866667220 */ /* 0x080fe20000400000 */
[----:B------:R-:W-:Y:S01]  /*5e70*/  ISETP.GE.AND P1, PT, R38, 0x81, PT ;  /* 0x000000812600780c */ /* 0x000fe20003f26270 */
[-C--:B------:R-:W-:Y:S01]  /*5e80*/  FMUL R101, R101, R8.reuse ;  /* 0x0000000865657220 */ /* 0x080fe20000400000 */
[----:B------:R-:W-:Y:S01]  /*5e90*/  F2FP.SATFINITE.E4M3.F32.PACK_AB_MERGE_C R107, RZ, R107, RZ ;  /* 0x0000006bff6b723e */ /* 0x000fe200048070ff */
[----:B------:R-:W-:Y:S01]  /*5ea0*/  @!P0 STG.E.U8 desc[UR24][R16.64], R111 ;  /* 0x0000006f10008986 */ /* 0x000fe2000c101118 */
[C---:B------:R-:W-:Y:S01]  /*5eb0*/  ISETP.LT.OR P0, PT, R33.reuse, 0x9, !P2 ;  /* 0x000000092100780c */ /* 0x040fe20005701670 */
[----:B------:R-:W-:Y:S01]  /*5ec0*/  FMUL R100, R100, R8 ;  /* 0x0000000864647220 */ /* 0x000fe20000400000 */
[----:B0-----:R-:W-:Y:S01]  /*5ed0*/  F2FP.SATFINITE.E4M3.F32.PACK_AB_MERGE_C R7, RZ, R106, RZ ;  /* 0x0000006aff07723e */ /* 0x001fe200048070ff */
[----:B------:R-:W-:Y:S01]  /*5ee0*/  @!P5 STG.E.U8 desc[UR24][R10.64+0x8], R109 ;  /* 0x0000086d0a00d986 */ /* 0x000fe2000c101118 */
[----:B------:R-:W-:Y:S01]  /*5ef0*/  ISETP.LT.OR P5, PT, R33, 0xa, !P2 ;  /* 0x0000000a2100780c */ /* 0x000fe200057a1670 */
[-C--:B------:R-:W-:Y:S01]  /*5f00*/  FMUL R99, R99, R8.reuse ;  /* 0x0000000863637220 */ /* 0x080fe20000400000 */
[----:B------:R-:W-:Y:S01]  /*5f10*/  F2FP.SATFINITE.E4M3.F32.PACK_AB_MERGE_C R105, RZ, R105, RZ ;  /* 0x00000069ff69723e */ /* 0x000fe200048070ff */
[----:B------:R-:W-:Y:S01]  /*5f20*/  @!P6 STG.E.U8 desc[UR24][R10.64+0x9], R27 ;  /* 0x0000091b0a00e986 */ /* 0x000fe2000c101118 */
[----:B------:R-:W-:Y:S01]  /*5f30*/  ISETP.LT.OR P6, PT, R33, 0x1, !P1 ;  /* 0x000000012100780c */ /* 0x000fe20004fc1670 */
[----:B------:R-:W-:Y:S01]  /*5f40*/  FMUL R98, R98, R8 ;  /* 0x0000000862627220 */ /* 0x000fe20000400000 */
[----:B-1----:R-:W-:Y:S01]  /*5f50*/  F2FP.SATFINITE.E4M3.F32.PACK_AB_MERGE_C R25, RZ, R104, RZ ;  /* 0x00000068ff19723e */ /* 0x002fe200048070ff */
[-C--:B------:R-:W-:Y:S01]  /*5f60*/  FMUL R97, R97, R8.reuse ;  /* 0x0000000861617220 */ /* 0x080fe20000400000 */
[----:B------:R-:W-:Y:S01]  /*5f70*/  F2FP.SATFINITE.E4M3.F32.PACK_AB_MERGE_C R103, RZ, R103, RZ ;  /* 0x00000067ff67723e */ /* 0x000fe200048070ff */
[----:B------:R-:W-:Y:S01]  /*5f80*/  @!P0 STG.E.U8 desc[UR24][R16.64+0x8], R107 ;  /* 0x0000086b10008986 */ /* 0x000fe2000c101118 */
[----:B------:R-:W-:Y:S01]  /*5f90*/  ISETP.GE.AND P0, PT, R38, 0x89, PT ;  /* 0x000000892600780c */ /* 0x000fe20003f06270 */
[-C--:B------:R-:W-:Y:S01]  /*5fa0*/  FMUL R96, R96, R8.reuse ;  /* 0x0000000860607220 */ /* 0x080fe20000400000 */
[----:B------:R-:W-:Y:S01]  /*5fb0*/  F2FP.SATFINITE.E4M3.F32.PACK_AB_MERGE_C R101, RZ, R101, RZ ;  /* 0x00000065ff65723e */ /* 0x000fe200048070ff */
[----:B------:R0:W-:Y:S01]  /*5fc0*/  @!P5 STG.E.U8 desc[UR24][R16.64+0x9], R7 ;  /* 0x000009071000d986 */ /* 0x0001e2000c101118 */
[----:B------:R-:W-:Y:S01]  /*5fd0*/  ISETP.LT.OR P5, PT, R33, 0x2, !P1 ;  /* 0x000000022100780c */ /* 0x000fe20004fa1670 */
[-C--:B------:R-:W-:Y:S01]  /*5fe0*/  FMUL R95, R95, R8.reuse ;  /* 0x000000085f5f7220 */ /* 0x080fe20000400000 */
[----:B------:R-:W-:Y:S01]  /*5ff0*/  F2FP.SATFINITE.E4M3.F32.PACK_AB_MERGE_C R99, RZ, R99, RZ ;  /* 0x00000063ff63723e */ /* 0x000fe200048070ff */
[----:B------:R-:W-:Y:S01]  /*6000*/  @!P6 STG.E.U8 desc[UR24][R14.64], R105 ;  /* 0x000000690e00e986 */ /* 0x000fe2000c101118 */
[----:B------:R-:W-:Y:S01]  /*6010*/  ISETP.LT.OR P6, PT, R33, 0x1, !P0 ;  /* 0x000000012100780c */ /* 0x000fe200047c1670 */
[-C--:B------:R-:W-:Y:S01]  /*6020*/  FMUL R94, R94, R8.reuse ;  /* 0x000000085e5e7220 */ /* 0x080fe20000400000 */
[----:B------:R-:W-:Y:S01]  /*6030*/  F2FP.SATFINITE.E4M3.F32.PACK_AB_MERGE_C R97, RZ, R97, RZ ;  /* 0x00000061ff61723e */ /* 0x000fe200048070ff */
[-C--:B------:R-:W-:Y:S01]  /*6040*/  FMUL R93, R93, R8.reuse ;  /* 0x000000085d5d7220 */ /* 0x080fe20000400000 */
[----:B------:R-:W-:Y:S01]  /*6050*/  F2FP.SATFINITE.E4M3.F32.PACK_AB_MERGE_C R95, RZ, R95, RZ ;  /* 0x0000005fff5f723e */ /* 0x000fe200048070ff */
[-C--:B------:R-:W-:Y:S01]  /*6060*/  FMUL R92, R92, R8.reuse ;  /* 0x000000085c5c7220 */ /* 0x080fe20000400000 */
[----:B------:R-:W-:Y:S01]  /*6070*/  FMUL R91, R91, R8 ;  /* 0x000000085b5b7220 */ /* 0x000fe20000400000 */
[----:B0-----:R-:W-:Y:S01]  /*6080*/  F2FP.SATFINITE.E4M3.F32.PACK_AB_MERGE_C R7, RZ, R102, RZ ;  /* 0x00000066ff07723e */ /* 0x001fe200048070ff */
[-C--:B------:R-:W-:Y:S01]  /*6090*/  FMUL R90, R90, R8.reuse ;  /* 0x000000085a5a7220 */ /* 0x080fe20000400000 */
        /* <DEDUP_REMOVED lines=51> */
[-C--:B------:R-:W-:Y:S01]  /*63d0*/  FMUL R20, R20, R8.reuse ;  /* 0x0000000814147220 */ /* 0x080fe20000400000 */
[-C--:B------:R-:W-:Y:S01]  /*63e0*/  FMUL R19, R19, R8.reuse ;  /* 0x0000000813137220 */ /* 0x080fe20000400000 */
[----:B------:R-:W-:Y:S01]  /*63f0*/  FMUL R18, R18, R8 ;  /* 0x0000000812127220 */ /* 0x000fe20000400000 */
[----:B0-----:R-:W-:-:S02]  /*6400*/  F2FP.SATFINITE.E4M3.F32.PACK_AB_MERGE_C R7, RZ, R94, RZ ;  /* 0x0000005eff07723e */ /* 0x001fc400048070ff */
[----:B------:R0:W-:Y:S01]  /*6410*/  @!P5 STG.E.U8 desc[UR24][R10.64+0x11], R25 ;  /* 0x000011190a00d986 */ /* 0x0001e2000c101118 */
[C---:B------:R-:W-:Y:S02]  /*6420*/  ISETP.LT.OR P5, PT, R33.reuse, 0x12, !P2 ;  /* 0x000000122100780c */ /* 0x040fe400057a1670 */
[----:B------:R-:W-:Y:S01]  /*6430*/  F2FP.SATFINITE.E4M3.F32.PACK_AB_MERGE_C R23, RZ, R23, RZ ;  /* 0x00000017ff17723e */ /* 0x000fe200048070ff */
[----:B------:R-:W-:Y:S01]  /*6440*/  @!P6 STG.E.U8 desc[UR24][R16.64+0x10], R95 ;  /* 0x0000105f1000e986 */ /* 0x000fe2000c101118 */
[----:B------:R-:W-:Y:S02]  /*6450*/  ISETP.LT.OR P6, PT, R33, 0x19, !P3 ;  /* 0x000000192100780c */ /* 0x000fe40005fc1670 */
[----:B------:R-:W-:Y:S02]  /*6460*/  F2FP.SATFINITE.E4M3.F32.PACK_AB_MERGE_C R21, RZ, R21, RZ ;  /* 0x00000015ff15723e */ /* 0x000fe400048070ff */
[----:B------:R-:W-:Y:S02]  /*6470*/  F2FP.SATFINITE.E4M3.F32.PACK_AB_MERGE_C R19, RZ, R19, RZ ;  /* 0x00000013ff13723e */ /* 0x000fe400048070ff */
[----:B0-----:R-:W-:-:S03]  /*6480*/  F2FP.SATFINITE.E4M3.F32.PACK_AB_MERGE_C R25, RZ, R92, RZ ;  /* 0x0000005cff19723e */ /* 0x001fc600048070ff */
[----:B------:R0:W-:Y:S01]  /*6490*/  @!P5 STG.E.U8 desc[UR24][R16.64+0x11], R7 ;  /* 0x000011071000d986 */ /* 0x0001e2000c101118 */
[----:B------:R-:W-:-:S03]  /*64a0*/  ISETP.LT.OR P5, PT, R33, 0x1a, !P3 ;  /* 0x0000001a2100780c */ /* 0x000fc60005fa1670 */
[----:B------:R-:W-:Y:S01]  /*64b0*/  @!P6 STG.E.U8 desc[UR24][R10.64+0x18], R93 ;  /* 0x0000185d0a00e986 */ /* 0x000fe2000c101118 */
[----:B------:R-:W-:Y:S02]  /*64c0*/  ISETP.LT.OR P6, PT, R33, 0x19, !P2 ;  /* 0x000000192100780c */ /* 0x000fe400057c1670 */
[----:B0-----:R-:W-:-:S07]  /*64d0*/  F2FP.SATFINITE.E4M3.F32.PACK_AB_MERGE_C R7, RZ, R90, RZ ;  /* 0x0000005aff07723e */ /* 0x001fce00048070ff */
        /* <DEDUP_REMOVED lines=33> */
[C---:B------:R-:W-:Y:S02]  /*66f0*/  ISETP.LT.OR P6, PT, R33.reuse, 0x29, !P3 ;  /* 0x000000292100780c */ /* 0x040fe40005fc1670 */
[----:B------:R-:W-:Y:S02]  /*6700*/  ISETP.LT.OR P3, PT, R33, 0x2a, !P3 ;  /* 0x0000002a2100780c */ /* 0x000fe40005f61670 */
[----:B0-----:R-:W-:-:S05]  /*6710*/  F2FP.SATFINITE.E4M3.F32.PACK_AB_MERGE_C R25, RZ, R76, RZ ;  /* 0x0000004cff19723e */ /* 0x001fca00048070ff */
[----:B------:R0:W-:Y:S01]  /*6720*/  @!P5 STG.E.U8 desc[UR24][R16.64+0x21], R7 ;  /* 0x000021071000d986 */ /* 0x0001e2000c101118 */
[C---:B------:R-:W-:Y:S02]  /*6730*/  ISETP.LT.OR P5, PT, R33.reuse, 0x29, !P2 ;  /* 0x000000292100780c */ /* 0x040fe400057a1670 */
[C---:B------:R-:W-:Y:S01]  /*6740*/  ISETP.LT.OR P2, PT, R33.reuse, 0x2a, !P2 ;  /* 0x0000002a2100780c */ /* 0x040fe20005741670 */
[----:B------:R-:W-:Y:S01]  /*6750*/  @!P6 STG.E.U8 desc[UR24][R10.64+0x28], R77 ;  /* 0x0000284d0a00e986 */ /* 0x000fe2000c101118 */
[----:B------:R-:W-:-:S03]  /*6760*/  ISETP.LT.OR P6, PT, R33, 0x21, !P1 ;  /* 0x000000212100780c */ /* 0x000fc60004fc1670 */
[----:B------:R1:W-:Y:S01]  /*6770*/  @!P3 STG.E.U8 desc[UR24][R10.64+0x29], R25 ;  /* 0x000029190a00b986 */ /* 0x0003e2000c101118 */
[----:B------:R-:W-:Y:S02]  /*6780*/  ISETP.LT.OR P3, PT, R33, 0x22, !P1 ;  /* 0x000000222100780c */ /* 0x000fe40004f61670 */
[----:B0-----:R-:W-:-:S03]  /*6790*/  F2FP.SATFINITE.E4M3.F32.PACK_AB_MERGE_C R7, RZ, R74, RZ ;  /* 0x0000004aff07723e */ /* 0x001fc600048070ff */
[----:B------:R-:W-:Y:S01]  /*67a0*/  @!P5 STG.E.U8 desc[UR24][R16.64+0x28], R75 ;  /* 0x0000284b1000d986 */ /* 0x000fe2000c101118 */
[----:B------:R-:W-:-:S03]  /*67b0*/  ISETP.LT.OR P5, PT, R33, 0x21, !P0 ;  /* 0x000000212100780c */ /* 0x000fc600047a1670 */
[----:B------:R0:W-:Y:S01]  /*67c0*/  @!P2 STG.E.U8 desc[UR24][R16.64+0x29], R7 ;  /* 0x000029071000a986 */ /* 0x0001e2000c101118 */
[C---:B------:R-:W-:Y:S02]  /*67d0*/  ISETP.LT.OR P2, PT, R33.reuse, 0x29, !P1 ;  /* 0x000000292100780c */ /* 0x040fe40004f41670 */
[----:B-1----:R-:W-:Y:S01]  /*67e0*/  F2FP.SATFINITE.E4M3.F32.PACK_AB_MERGE_C R11, RZ, R72, RZ ;  /* 0x00000048ff0b723e */ /* 0x002fe200048070ff */
[----:B------:R-:W-:Y:S01]  /*67f0*/  @!P6 STG.E.U8 desc[UR24][R14.64+0x20], R73 ;  /* 0x000020490e00e986 */ /* 0x000fe2000c101118 */
[C---:B------:R-:W-:Y:S02]  /*6800*/  ISETP.LT.OR P6, PT, R33.reuse, 0x22, !P0 ;  /* 0x000000222100780c */ /* 0x040fe400047c1670 */
[C---:B------:R-:W-:Y:S01]  /*6810*/  ISETP.LT.OR P1, PT, R33.reuse, 0x2a, !P1 ;  /* 0x0000002a2100780c */ /* 0x040fe20004f21670 */
[----:B------:R1:W-:Y:S01]  /*6820*/  @!P3 STG.E.U8 desc[UR24][R14.64+0x21], R11 ;  /* 0x0000210b0e00b986 */ /* 0x0003e2000c101118 */
[C---:B------:R-:W-:Y:S02]  /*6830*/  ISETP.LT.OR P3, PT, R33.reuse, 0x29, !P0 ;  /* 0x000000292100780c */ /* 0x040fe40004761670 */
[----:B------:R-:W-:Y:S01]  /*6840*/  ISETP.LT.OR P0, PT, R33, 0x2a, !P0 ;  /* 0x0000002a2100780c */ /* 0x000fe20004701670 */
[----:B------:R2:W-:Y:S01]  /*6850*/  @!P5 STG.E.U8 desc[UR24][R12.64+0x20], R23 ;  /* 0x000020170c00d986 */ /* 0x0005e2000c101118 */
[----:B0-----:R-:W-:-:S02]  /*6860*/  F2FP.SATFINITE.E4M3.F32.PACK_AB_MERGE_C R7, RZ, R22, RZ ;  /* 0x00000016ff07723e */ /* 0x001fc400048070ff */
[----:B------:R-:W-:-:S03]  /*6870*/  F2FP.SATFINITE.E4M3.F32.PACK_AB_MERGE_C R17, RZ, R18, RZ ;  /* 0x00000012ff11723e */ /* 0x000fc600048070ff */
[----:B------:R2:W-:Y:S01]  /*6880*/  @!P6 STG.E.U8 desc[UR24][R12.64+0x21], R7 ;  /* 0x000021070c00e986 */ /* 0x0005e2000c101118 */
[----:B-1----:R-:W-:-:S03]  /*6890*/  F2FP.SATFINITE.E4M3.F32.PACK_AB_MERGE_C R11, RZ, R20, RZ ;  /* 0x00000014ff0b723e */ /* 0x002fc600048070ff */
[----:B------:R2:W-:Y:S04]  /*68a0*/  @!P2 STG.E.U8 desc[UR24][R14.64+0x28], R21 ;  /* 0x000028150e00a986 */ /* 0x0005e8000c101118 */
[----:B------:R2:W-:Y:S04]  /*68b0*/  @!P1 STG.E.U8 desc[UR24][R14.64+0x29], R11 ;  /* 0x0000290b0e009986 */ /* 0x0005e8000c101118 */
[----:B------:R2:W-:Y:S04]  /*68c0*/  @!P3 STG.E.U8 desc[UR24][R12.64+0x28], R19 ;  /* 0x000028130c00b986 */ /* 0x0005e8000c101118 */
[----:B------:R2:W-:Y:S02]  /*68d0*/  @!P0 STG.E.U8 desc[UR24][R12.64+0x29], R17 ;  /* 0x000029110c008986 */ /* 0x0005e4000c101118 */
.L_x_136:
[----:B------:R-:W-:Y:S05]  /*68e0*/  BSYNC B0 ;  /* 0x0000000000007941 */ /* 0x000fea0003800000 */
.L_x_38:
[----:B------:R-:W-:Y:S01]  /*68f0*/  ULDC UR6, c[0x0][0xc] ;  /* 0x0000030000067ab9 */ /* 0x000fe20000000800 */
[----:B------:R-:W-:Y:S01]  /*6900*/  ULDC UR7, c[0x0][0x10] ;  /* 0x0000040000077ab9 */ /* 0x000fe20000000800 */
[----:B0-2--5:R-:W0:Y:S01]  /*6910*/  LDC R7, c[0x0][0x14] ;  /* 0x00000500ff077b82 */ /* 0x025e220000000800 */
[----:B------:R-:W-:Y:S01]  /*6920*/  UIMAD.WIDE.U32 UR6, UR6, UR7, URZ ;  /* 0x00000007060672a5 */ /* 0x000fe2000f8e003f */
[----:B------:R-:W-:Y:S01]  /*6930*/  PRMT R10, RZ, 0x7610, R10 ;  /* 0x00007610ff0a7816 */ /* 0x000fe2000000000a */
[----:B------:R-:W-:-:S04]  /*6940*/  IMAD.MOV.U32 R12, RZ, RZ, -0x1 ;  /* 0xffffffffff0c7424 */ /* 0x000fc800078e00ff */
[----:B0-----:R-:W-:-:S04]  /*6950*/  IMAD.WIDE.U32 R2, R7, UR6, R2 ;  /* 0x0000000607027c25 */ /* 0x001fc8000f8e0002 */
[----:B------:R-:W-:Y:S01]  /*6960*/  IMAD R7, R7, UR7, RZ ;  /* 0x0000000707077c24 */ /* 0x000fe2000f8e02ff */
[----:B------:R-:W-:Y:S02]  /*6970*/  ULDC.64 UR6, c[0x0][0x650] ;  /* 0x0001940000067ab9 */ /* 0x000fe40000000a00 */
[----:B------:R-:W-:Y:S01]  /*6980*/  ISETP.GE.U32.AND P0, PT, R2, UR6, PT ;  /* 0x0000000602007c0c */ /* 0x000fe2000bf06070 */
[----:B------:R-:W-:Y:S02]  /*6990*/  IMAD.IADD R3, R3, 0x1, R7 ;  /* 0x0000000103037824 */ /* 0x000fe400078e0207 */
[----:B------:R-:W-:-:S03]  /*69a0*/  IMAD.MOV.U32 R7, RZ, RZ, -0x1 ;  /* 0xffffffffff077424 */ /* 0x000fc600078e00ff */
[----:B------:R-:W-:-:S13]  /*69b0*/  ISETP.GE.U32.AND.EX P0, PT, R3, UR7, PT, P0 ;  /* 0x0000000703007c0c */ /* 0x000fda000bf06100 */
[----:B------:R-:W-:Y:S05]  /*69c0*/  @P0 BRA `(.L_x_137) ;  /* 0x0000000400600947 */ /* 0x000fea0003800000 */
[----:B------:R-:W0:Y:S01]  /*69d0*/  S2R R22, SR_CTAID.X ;  /* 0x0000000000167919 */ /* 0x000e220000002500 */
[----:B------:R-:W2:Y:S01]  /*69e0*/  LDC.64 R16, c[0x0][0x628] ;  /* 0x00018a00ff107b82 */ /* 0x000ea20000000a00 */
[----:B------:R-:W-:Y:S01]  /*69f0*/  ULDC UR6, c[0x0][0x150] ;  /* 0x0000540000067ab9 */ /* 0x000fe20000000800 */
[----:B------:R-:W-:Y:S01]  /*6a00*/  IMAD.MOV.U32 R14, RZ, RZ, R2 ;  /* 0x000000ffff0e7224 */ /* 0x000fe200078e0002 */
[----:B------:R-:W0:Y:S01]  /*6a10*/  S2R R24, SR_CTAID.Y ;  /* 0x0000000000187919 */ /* 0x000e220000002600 */
[----:B------:R-:W-:-:S04]  /*6a20*/  IMAD.MOV.U32 R15, RZ, RZ, R3 ;  /* 0x000000ffff0f7224 */ /* 0x000fc800078e0003 */
[----:B------:R-:W1:Y:S08]  /*6a30*/  LDC R25, c[0x0][0x144] ;  /* 0x00005100ff197b82 */ /* 0x000e700000000800 */
[----:B------:R-:W1:Y:S08]  /*6a40*/  LDC R18, c[0x0][0x630] ;  /* 0x00018c00ff127b82 */ /* 0x000e700000000800 */
[----:B------:R-:W1:Y:S01]  /*6a50*/  LDC.64 R20, c[0x0][0x620] ;  /* 0x00018800ff147b82 */ /* 0x000e620000000a00 */
[----:B--2---:R-:W-:-:S04]  /*6a60*/  ISETP.NE.U32.AND P0, PT, R16, RZ, PT ;  /* 0x000000ff1000720c */ /* 0x004fc80003f05070 */
[----:B------:R-:W-:Y:S02]  /*6a70*/  ISETP.NE.AND.EX P0, PT, R17, RZ, PT, P0 ;  /* 0x000000ff1100720c */ /* 0x000fe40003f05300 */
[----:B0-----:R-:W-:-:S05]  /*6a80*/  I2FP.F32.U32 R7, R22 ;  /* 0x0000001600077245 */ /* 0x001fca0000201000 */
[----:B------:R-:W-:-:S04]  /*6a90*/  FMUL R7, R7, UR6 ;  /* 0x0000000607077c20 */ /* 0x000fc80008400000 */
[----:B------:R0:W2:Y:S02]  /*6aa0*/  F2I.U32.TRUNC.NTZ R23, R7 ;  /* 0x0000000700177305 */ /* 0x0000a4000020f000 */
[----:B------:R-:W-:Y:S05]  /*6ab0*/  @!P0 BRA `(.L_x_138) ;  /* 0x0000000000288947 */ /* 0x000fea0003800000 */
[----:B0-----:R-:W0:Y:S02]  /*6ac0*/  LDC R7, c[0x0][0x634] ;  /* 0x00018d00ff077b82 */ /* 0x001e240000000800 */
        /* <DEDUP_REMOVED lines=9> */
.L_x_138:
[-CC-:B-1----:R-:W-:Y:S01]  /*6b60*/  SHF.R.U64 R19, R14, R18.reuse, R15.reuse ;  /* 0x000000120e137219 */ /* 0x182fe2000000120f */
[----:B---3--:R-:W1:Y:S01]  /*6b70*/  LDC.64 R30, c[0x0][0x640] ;  /* 0x00019000ff1e7b82 */ /* 0x008e620000000a00 */
[----:B0-----:R-:W-:Y:S01]  /*6b80*/  SHF.R.U32.HI R7, RZ, R18, R15 ;  /* 0x00000012ff077219 */ /* 0x001fe2000001160f */
[----:B--2---:R-:W-:Y:S01]  /*6b90*/  IMAD.MOV R23, RZ, RZ, -R23 ;  /* 0x000000ffff177224 */ /* 0x004fe200078e0a17 */
[----:B------:R-:W-:Y:S01]  /*6ba0*/  IADD3 R13, P0, RZ, -R19, RZ ;  /* 0x80000013ff0d7210 */ /* 0x000fe20007f1e0ff */
[----:B------:R-:W-:Y:S02]  /*6bb0*/  ULDC UR6, c[0x0][0x154] ;  /* 0x0000550000067ab9 */ /* 0x000fe40000000800 */
[----:B------:R-:W-:Y:S02]  /*6bc0*/  IMAD R25, R25, R23, R22 ;  /* 0x0000001719197224 */ /* 0x000fe400078e0216 */
[----:B------:R-:W0:Y:S01]  /*6bd0*/  LDC R14, c[0x0][0x618] ;  /* 0x00018600ff0e7b82 */ /* 0x000e220000000800 */
[----:B------:R-:W-:-:S02]  /*6be0*/  IMAD.X R7, RZ, RZ, ~R7, P0 ;  /* 0x000000ffff077224 */ /* 0x000fc400000e0e07 */
[----:B------:R-:W-:-:S04]  /*6bf0*/  IMAD.WIDE.U32 R10, R13, R20, R2 ;  /* 0x000000140d0a7225 */ /* 0x000fc800078e0002 */
[----:B------:R-:W-:Y:S01]  /*6c00*/  IMAD R12, R7, R20, RZ ;  /* 0x00000014070c7224 */ /* 0x000fe200078e02ff */
[----:B------:R-:W2:Y:S03]  /*6c10*/  LDC R26, c[0x0][0x608] ;  /* 0x00018200ff1a7b82 */ /* 0x000ea60000000800 */
[----:B------:R-:W-:Y:S02]  /*6c20*/  IMAD R7, R13, R21, R12 ;  /* 0x000000150d077224 */ /* 0x000fe400078e020c */
[----:B------:R-:W-:Y:S02]  /*6c30*/  IMAD.MOV.U32 R13, RZ, RZ, 0x1 ;  /* 0x00000001ff0d7424 */ /* 0x000fe400078e00ff */
[----:B------:R-:W-:Y:S01]  /*6c40*/  IMAD.IADD R7, R11, 0x1, R7 ;  /* 0x000000010b077824 */ /* 0x000fe200078e0207 */
[----:B------:R-:W3:Y:S01]  /*6c50*/  LDC R28, c[0x0][0x658] ;  /* 0x00019600ff1c7b82 */ /* 0x000ee20000000800 */
[----:B------:R-:W-:-:S02]  /*6c60*/  I2FP.F32.U32 R11, R24 ;  /* 0x00000018000b7245 */ /* 0x000fc40000201000 */
[----:B-1----:R-:W-:-:S03]  /*6c70*/  ISETP.NE.U32.AND P0, PT, R30, RZ, PT ;  /* 0x000000ff1e00720c */ /* 0x002fc60003f05070 */
[----:B------:R-:W-:Y:S01]  /*6c80*/  FMUL R12, R11, UR6 ;  /* 0x000000060b0c7c20 */ /* 0x000fe20008400000 */
[----:B------:R-:W-:Y:S01]  /*6c90*/  ISETP.NE.AND.EX P0, PT, R31, RZ, PT, P0 ;  /* 0x000000ff1f00720c */ /* 0x000fe20003f05300 */
[----:B------:R-:W1:Y:S01]  /*6ca0*/  LDC R23, c[0x0][0x148] ;  /* 0x00005200ff177b82 */ /* 0x000e620000000800 */
[-CC-:B0-----:R-:W-:Y:S01]  /*6cb0*/  SHF.R.U64 R18, R10, R14.reuse, R7.reuse ;  /* 0x0000000e0a127219 */ /* 0x181fe20000001207 */
[----:B------:R0:W0:Y:S01]  /*6cc0*/  F2I.U32.TRUNC.NTZ R20, R12 ;  /* 0x0000000c00147305 */ /* 0x000022000020f000 */
[----:B------:R-:W-:Y:S01]  /*6cd0*/  SHF.R.U32.HI R7, RZ, R14, R7 ;  /* 0x0000000eff077219 */ /* 0x000fe20000011607 */
[----:B------:R-:W-:-:S04]  /*6ce0*/  IMAD.MOV.U32 R11, RZ, RZ, -0x1 ;  /* 0xffffffffff0b7424 */ /* 0x000fc800078e00ff */
[----:B------:R-:W0:Y:S01]  /*6cf0*/  LDC R22, c[0x0][0x600] ;  /* 0x00018000ff167b82 */ /* 0x000e220000000800 */
[-CC-:B--2---:R-:W-:Y:S02]  /*6d00*/  SHF.R.U64 R16, R18, R26.reuse, R7.reuse ;  /* 0x0000001a12107219 */ /* 0x184fe40000001207 */
[----:B------:R-:W-:-:S05]  /*6d10*/  SHF.R.U32.HI R7, RZ, R26, R7 ;  /* 0x0000001aff077219 */ /* 0x000fca0000011607 */
[----:B------:R-:W2:Y:S01]  /*6d20*/  LDC R29, c[0x0][0x648] ;  /* 0x00019200ff1d7b82 */ /* 0x000ea20000000800 */
[-C--:B---3--:R-:W-:Y:S02]  /*6d30*/  SHF.L.U32 R10, R11, R28.reuse, RZ ;  /* 0x0000001c0b0a7219 */ /* 0x088fe400000006ff */
[-CC-:B------:R-:W-:Y:S02]  /*6d40*/  SHF.R.U64 R21, R16, R28.reuse, R7.reuse ;  /* 0x0000001c10157219 */ /* 0x180fe40000001207 */
[----:B------:R-:W-:Y:S02]  /*6d50*/  SHF.R.U32.HI R11, RZ, R28, R7 ;  /* 0x0000001cff0b7219 */ /* 0x000fe40000011607 */
[----:B------:R-:W-:Y:S01]  /*6d60*/  LOP3.LUT R27, RZ, R10, RZ, 0x33, !PT ;  /* 0x0000000aff1b7212 */ /* 0x000fe200078e33ff */
[----:B------:R-:W3:Y:S01]  /*6d70*/  LDC R33, c[0x0][0x638] ;  /* 0x00018e00ff217b82 */ /* 0x000ee20000000800 */
[----:B------:R-:W-:Y:S01]  /*6d80*/  SHF.L.U32 R28, R13, R28, RZ ;  /* 0x0000001c0d1c7219 */ /* 0x000fe200000006ff */
[----:B------:R-:W-:-:S06]  /*6d90*/  IMAD.MOV.U32 R10, RZ, RZ, R21 ;  /* 0x000000ffff0a7224 */ /* 0x000fcc00078e0015 */
[----:B----4-:R-:W4:Y:S01]  /*6da0*/  LDC R34, c[0x0][0x610] ;  /* 0x00018400ff227b82 */ /* 0x010f220000000800 */
[----:B------:R-:W-:Y:S05]  /*6db0*/  @!P0 BRA `(.L_x_139) ;  /* 0x0000000000288947 */ /* 0x000fea0003800000 */
[----:B------:R-:W5:Y:S02]  /*6dc0*/  LDC R10, c[0x0][0x64c] ;  /* 0x00019300ff0a7b82 */ /* 0x000f640000000800 */
[----:B-----5:R-:W-:-:S05]  /*6dd0*/  IADD3 R7, P0, R21, R10, RZ ;  /* 0x0000000a15077210 */ /* 0x020fca0007f1e0ff */
[----:B------:R-:W-:-:S04]  /*6de0*/  IMAD.X R17, RZ, RZ, R11, P0 ;  /* 0x000000ffff117224 */ /* 0x000fc800000e060b */
[----:B------:R-:W-:-:S04]  /*6df0*/  IMAD.WIDE.U32 R10, R17, R30, RZ ;  /* 0x0000001e110a7225 */ /* 0x000fc800078e00ff */
[----:B0-----:R-:W-:-:S04]  /*6e00*/  IMAD.WIDE.U32 R12, P0, R7, R31, R10 ;  /* 0x0000001f070c7225 */ /* 0x001fc8000780000a */
[----:B------:R-:W-:-:S04]  /*6e10*/  IMAD.WIDE.U32 R10, R7, R30, RZ ;  /* 0x0000001e070a7225 */ /* 0x000fc800078e00ff */
[----:B------:R-:W-:Y:S01]  /*6e20*/  IMAD.X R15, RZ, RZ, RZ, P0 ;  /* 0x000000ffff0f7224 */ /* 0x000fe200000e06ff */
[----:B------:R-:W-:Y:S01]  /*6e30*/  IADD3 RZ, P0, R11, R12, RZ ;  /* 0x0000000c0bff7210 */ /* 0x000fe20007f1e0ff */
[----:B------:R-:W-:-:S04]  /*6e40*/  IMAD.MOV.U32 R14, RZ, RZ, R13 ;  /* 0x000000ffff0e7224 */ /* 0x000fc800078e000d */
[----:B------:R-:W-:-:S08]  /*6e50*/  IMAD.WIDE.U32.X R10, R17, R31, R14, P0 ;  /* 0x0000001f110a7225 */ /* 0x000fd000000e040e */
.L_x_139:
[----:B--2---:R-:W-:Y:S01]  /*6e60*/  SHF.R.U64 R7, R10, R29, R11 ;  /* 0x0000001d0a077219 */ /* 0x004fe2000000120b */
[----:B0-----:R-:W-:Y:S01]  /*6e70*/  VIADD R11, R22, 0xffffffff ;  /* 0xffffffff160b7836 */ /* 0x001fe20000000000 */
[----:B------:R-:W-:Y:S01]  /*6e80*/  LOP3.LUT R32, R16, R27, RZ, 0xc0, !PT ;  /* 0x0000001b10207212 */ /* 0x000fe200078ec0ff */
[----:B------:R-:W-:Y:S02]  /*6e90*/  IMAD.MOV R20, RZ, RZ, -R20 ;  /* 0x000000ffff147224 */ /* 0x000fe400078e0a14 */
[----:B------:R-:W-:Y:S01]  /*6ea0*/  IMAD.MOV R10, RZ, RZ, -R7 ;  /* 0x000000ffff0a7224 */ /* 0x000fe200078e0a07 */
[----:B------:R-:W-:Y:S01]  /*6eb0*/  LOP3.LUT R18, R18, R11, RZ, 0xc0, !PT ;  /* 0x0000000b12127212 */ /* 0x000fe200078ec0ff */
[----:B------:R-:W-:Y:S02]  /*6ec0*/  IMAD R32, R28, R7, R32 ;  /* 0x000000071c207224 */ /* 0x000fe400078e0220 */
[----:B-1----:R-:W-:Y:S02]  /*6ed0*/  @P4 IMAD R25, R23, R20, R24 ;  /* 0x0000001417194224 */ /* 0x002fe400078e0218 */
[----:B---3--:R-:W-:-:S02]  /*6ee0*/  IMAD R7, R10, R33, R21 ;  /* 0x000000210a077224 */ /* 0x008fc400078e0215 */
[----:B----4-:R-:W-:Y:S02]  /*6ef0*/  IMAD R32, R32, R34, R25 ;  /* 0x0000002220207224 */ /* 0x010fe400078e0219 */
[----:B------:R-:W-:Y:S02]  /*6f00*/  IMAD R7, R7, R22, R18 ;  /* 0x0000001607077224 */ /* 0x000fe400078e0212 */
[----:B------:R-:W-:-:S03]  /*6f10*/  IMAD.MOV.U32 R10, RZ, RZ, 0x1 ;  /* 0x00000001ff0a7424 */ /* 0x000fc600078e00ff */
[----:B------:R-:W-:Y:S02]  /*6f20*/  SEL R12, R7, R32, !P4 ;  /* 0x00000020070c7207 */ /* 0x000fe40006000000 */
[----:B------:R-:W-:Y:S01]  /*6f30*/  SEL R32, R32, R7, !P4 ;  /* 0x0000000720207207 */ /* 0x000fe20006000000 */
[----:B------:R-:W-:-:S07]  /*6f40*/  IMAD.MOV.U32 R7, RZ, RZ, R19 ;  /* 0x000000ffff077224 */ /* 0x000fce00078e0013 */
.L_x_137:
[----:B------:R-:W-:Y:S01]  /*6f50*/  LOP3.LUT P0, RZ, R10, 0xff, RZ, 0xc0, !PT ;  /* 0x000000ff0aff7812 */ /* 0x000fe2000780c0ff */
[----:B------:R-:W-:-:S12]  /*6f60*/  IMAD.MOV.U32 R11, RZ, RZ, R32 ;  /* 0x000000ffff0b7224 */ /* 0x000fd800078e0020 */
[----:B------:R-:W-:Y:S05]  /*6f70*/  @P0 BRA `(.L_x_140) ;  /* 0xffffffa400700947 */ /* 0x000fea000383ffff */
[----:B------:R-:W-:Y:S05]  /*6f80*/  EXIT ;  /* 0x000000000000794d */ /* 0x000fea0003800000 */
.L_x_8:
[----:B0-----:R-:W-:Y:S01]  /*6f90*/  ULDC.64 UR4, c[0x0][0x650] ;  /* 0x0001940000047ab9 */ /* 0x001fe20000000a00 */
        /* <DEDUP_REMOVED lines=25> */
.L_x_142:
[----:B------:R-:W0:Y:S01]  /*7130*/  LDC.64 R28, c[0x0][0x640] ;  /* 0x00019000ff1c7b82 */ /* 0x000e220000000a00 */
[-CC-:B------:R-:W-:Y:S01]  /*7140*/  SHF.R.U64 R21, R18, R6.reuse, R19.reuse ;  /* 0x0000000612157219 */ /* 0x180fe20000001213 */
[----:B------:R-:W-:Y:S01]  /*7150*/  IMAD.MOV.U32 R27, RZ, RZ, 0x1 ;  /* 0x00000001ff1b7424 */ /* 0x000fe200078e00ff */
[----:B------:R-:W-:Y:S02]  /*7160*/  SHF.R.U32.HI R5, RZ, R6, R19 ;  /* 0x00000006ff057219 */ /* 0x000fe40000011613 */
[----:B------:R-:W-:-:S03]  /*7170*/  IADD3 R11, P0, RZ, -R21, RZ ;  /* 0x80000015ff0b7210 */ /* 0x000fc60007f1e0ff */
[----:B------:R-:W1:Y:S02]  /*7180*/  LDC R16, c[0x0][0x618] ;  /* 0x00018600ff107b82 */ /* 0x000e640000000800 */
[----:B------:R-:W-:Y:S02]  /*7190*/  IMAD.X R5, RZ, RZ, ~R5, P0 ;  /* 0x000000ffff057224 */ /* 0x000fe400000e0e05 */
[----:B------:R-:W-:-:S04]  /*71a0*/  IMAD.WIDE.U32 R14, R11, R24, R2 ;  /* 0x000000180b0e7225 */ /* 0x000fc800078e0002 */
[----:B------:R-:W2:Y:S01]  /*71b0*/  LDC R18, c[0x0][0x608] ;  /* 0x00018200ff127b82 */ /* 0x000ea20000000800 */
[----:B------:R-:W-:-:S04]  /*71c0*/  IMAD R6, R5, R24, RZ ;  /* 0x0000001805067224 */ /* 0x000fc800078e02ff */
[----:B------:R-:W-:Y:S02]  /*71d0*/  IMAD R5, R11, R25, R6 ;  /* 0x000000190b057224 */ /* 0x000fe400078e0206 */
[----:B------:R-:W-:Y:S01]  /*71e0*/  IMAD.MOV.U32 R11, RZ, RZ, -0x1 ;  /* 0xffffffffff0b7424 */ /* 0x000fe200078e00ff */
        /* <DEDUP_REMOVED lines=28> */
.L_x_143:
[----:B-1----:R-:W-:Y:S01]  /*73b0*/  SHF.R.U64 R6, R14, R6, R15 ;  /* 0x000000060e067219 */ /* 0x002fe2000000120f */
[----:B0-----:R-:W-:Y:S01]  /*73c0*/  VIADD R15, R23, 0xffffffff ;  /* 0xffffffff170f7836 */ /* 0x001fe20000000000 */
[----:B------:R-:W-:Y:S01]  /*73d0*/  SHF.L.U32 R9, R27, R26, RZ ;  /* 0x0000001a1b097219 */ /* 0x000fe200000006ff */
[----:B------:R-:W-:Y:S01]  /*73e0*/  @P4 IMAD R10, R13, R20, R8 ;  /* 0x000000140d0a4224 */ /* 0x000fe200078e0208 */
[----:B------:R-:W-:Y:S01]  /*73f0*/  LOP3.LUT R5, R22, R31, RZ, 0xc0, !PT ;  /* 0x0000001f16057212 */ /* 0x000fe200078ec0ff */
[----:B------:R-:W-:Y:S01]  /*7400*/  IMAD.MOV R11, RZ, RZ, -R6 ;  /* 0x000000ffff0b7224 */ /* 0x000fe200078e0a06 */
[----:B------:R-:W-:Y:S01]  /*7410*/  LOP3.LUT R12, R12, R15, RZ, 0xc0, !PT ;  /* 0x0000000f0c0c7212 */ /* 0x000fe200078ec0ff */
[----:B------:R-:W-:Y:S02]  /*7420*/  IMAD.MOV.U32 R8, RZ, RZ, 0x1 ;  /* 0x00000001ff087424 */ /* 0x000fe400078e00ff */
[----:B------:R-:W-:Y:S02]  /*7430*/  IMAD R9, R9, R6, R5 ;  /* 0x0000000609097224 */ /* 0x000fe400078e0205 */
[----:B--2---:R-:W-:-:S02]  /*7440*/  IMAD R5, R11, R25, R24 ;  /* 0x000000190b057224 */ /* 0x004fc400078e0218 */
[----:B---3--:R-:W-:Y:S02]  /*7450*/  IMAD R6, R9, R30, R10 ;  /* 0x0000001e09067224 */ /* 0x008fe400078e020a */
[----:B------:R-:W-:Y:S01]  /*7460*/  IMAD R9, R5, R23, R12 ;  /* 0x0000001705097224 */ /* 0x000fe200078e020c */
[----:B------:R-:W-:Y:S01]  /*7470*/  PRMT R5, R8, 0x7610, R5 ;  /* 0x0000761008057816 */ /* 0x000fe20000000005 */
[----:B------:R-:W-:-:S03]  /*7480*/  IMAD.MOV.U32 R17, RZ, RZ, R21 ;  /* 0x000000ffff117224 */ /* 0x000fc600078e0015 */
[----:B------:R-:W-:Y:S02]  /*7490*/  SEL R14, R9, R6, !P4 ;  /* 0x00000006090e7207 */ /* 0x000fe40006000000 */
[----:B------:R-:W-:-:S07]  /*74a0*/  SEL R6, R6, R9, !P4 ;  /* 0x0000000906067207 */ /* 0x000fce0006000000 */
.L_x_141:
[----:B------:R-:W-:-:S08]  /*74b0*/  NOP ;  /* 0x0000000000007918 */ /* 0x000fd00000000000 */
[----:B------:R-:W0:-:S00]  /*74c0*/  USETMAXREG.DEALLOC.CTAPOOL 0x28 ;  /* 0x00000028000079c8 */ /* 0x000e0000080e0500 */
[----:B0-----:R-:W-:-:S13]  /*74d0*/  ISETP.NE.AND P0, PT, R7, RZ, PT ;  /* 0x000000ff0700720c */ /* 0x001fda0003f05270 */
[----:B------:R-:W-:Y:S05]  /*74e0*/  @P0 EXIT ;  /* 0x000000000000094d */ /* 0x000fea0003800000 */
[----:B------:R-:W-:Y:S01]  /*74f0*/  LOP3.LUT P0, RZ, R5, 0xff, RZ, 0xc0, !PT ;  /* 0x000000ff05ff7812 */ /* 0x000fe2000780c0ff */
[----:B------:R-:W-:Y:S02]  /*7500*/  IMAD.MOV.U32 R5, RZ, RZ, 0x1 ;  /* 0x00000001ff057424 */ /* 0x000fe400078e00ff */
[----:B------:R-:W-:-:S10]  /*7510*/  IMAD.MOV.U32 R13, RZ, RZ, RZ ;  /* 0x000000ffff0d7224 */ /* 0x000fd400078e00ff */
[----:B------:R-:W-:Y:S05]  /*7520*/  @!P0 BRA `(.L_x_144) ;  /* 0x0000000c00308947 */ /* 0x000fea0003800000 */
[----:B------:R-:W0:Y:S01]  /*7530*/  LDC R5, c[0x0][0x28c] ;  /* 0x0000a300ff057b82 */ /* 0x000e220000000800 */
[----:B------:R-:W1:Y:S01]  /*7540*/  S2R R11, SR_CgaCtaId ;  /* 0x00000000000b7919 */ /* 0x000e620000008800 */
[----:B------:R-:W-:Y:S01]  /*7550*/  ULDC UR5, c[0x0][0x600] ;  /* 0x0001800000057ab9 */ /* 0x000fe20000000800 */
[----:B------:R-:W-:Y:S01]  /*7560*/  ULDC UR4, c[0x0][0xc] ;  /* 0x0000030000047ab9 */ /* 0x000fe20000000800 */
[----:B------:R-:W-:Y:S01]  /*7570*/  UIADD3 UR16, UR5, -0x1, URZ ;  /* 0xffffffff05107890 */ /* 0x000fe2000fffe03f */
[----:B------:R-:W-:Y:S01]  /*7580*/  BSSY B0, `(.L_x_144) ;  /* 0x00000c6000007945 */ /* 0x000fe20003800000 */
[----:B------:R-:W-:Y:S01]  /*7590*/  ULDC UR6, c[0x0][0x658] ;  /* 0x0001960000067ab9 */ /* 0x000fe20000000800 */
[----:B------:R-:W-:Y:S01]  /*75a0*/  ULDC UR5, c[0x0][0x10] ;  /* 0x0000040000057ab9 */ /* 0x000fe20000000800 */
[----:B------:R-:W-:Y:S01]  /*75b0*/  UMOV UR7, 0xffffffff ;  /* 0xffffffff00077882 */ /* 0x000fe20000000000 */
[----:B------:R-:W-:Y:S01]  /*75c0*/  UMOV UR8, 0x1 ;  /* 0x0000000100087882 */ /* 0x000fe20000000000 */
[----:B------:R-:W-:Y:S01]  /*75d0*/  UIMAD.WIDE.U32 UR4, UR4, UR5, URZ ;  /* 0x00000005040472a5 */ /* 0x000fe2000f8e003f */
[----:B------:R-:W-:Y:S01]  /*75e0*/  IMAD.MOV.U32 R16, RZ, RZ, 0x1 ;  /* 0x00000001ff107424 */ /* 0x000fe200078e00ff */
[----:B------:R-:W-:Y:S01]  /*75f0*/  USHF.L.U32 UR7, UR7, UR6, URZ ;  /* 0x0000000607077299 */ /* 0x000fe2000800063f */
[----:B------:R-:W-:Y:S01]  /*7600*/  LOP3.LUT R15, R4, 0x2, RZ, 0xfc, !PT ;  /* 0x00000002040f7812 */ /* 0x000fe200078efcff */
[----:B------:R-:W-:Y:S01]  /*7610*/  USHF.L.U32 UR18, UR8, UR6, URZ ;  /* 0x0000000608127299 */ /* 0x000fe2000800063f */
[----:B------:R-:W-:Y:S01]  /*7620*/  IMAD.MOV.U32 R13, RZ, RZ, RZ ;  /* 0x000000ffff0d7224 */ /* 0x000fe200078e00ff */
[----:B------:R-:W-:Y:S01]  /*7630*/  ULOP3.LUT UR17, URZ, UR7, URZ, 0x33, !UPT ;  /* 0x000000073f117292 */ /* 0x000fe2000f8e333f */
[----:B------:R-:W-:Y:S01]  /*7640*/  ULDC UR6, c[0x0][0x14] ;  /* 0x0000050000067ab9 */ /* 0x000fe20000000800 */
[----:B------:R-:W-:Y:S01]  /*7650*/  ULDC.64 UR22, c[0x0][0x198] ;  /* 0x0000660000167ab9 */ /* 0x000fe20000000a00 */
[----:B------:R-:W-:-:S02]  /*7660*/  UIMAD.WIDE.U32 UR20, UR4, UR6, URZ ;  /* 0x00000006041472a5 */ /* 0x000fc4000f8e003f */
[----:B------:R-:W-:Y:S01]  /*7670*/  UIMAD UR13, UR5, UR6, URZ ;  /* 0x00000006050d72a4 */ /* 0x000fe2000f8e023f */
[----:B0-----:R-:W-:-:S03]  /*7680*/  VIADD R5, R5, 0x1f ;  /* 0x0000001f05057836 */ /* 0x001fc60000000000 */
[----:B------:R-:W-:Y:S02]  /*7690*/  UIADD3 UR13, UR21, UR13, URZ ;  /* 0x0000000d150d7290 */ /* 0x000fe4000fffe03f */
[----:B------:R-:W-:-:S04]  /*76a0*/  SHF.R.S32.HI R8, RZ, 0x1f, R5 ;  /* 0x0000001fff087819 */ /* 0x000fc80000011405 */
[----:B------:R-:W-:Y:S01]  /*76b0*/  LEA.HI R8, R8, R5, RZ, 0x5 ;  /* 0x0000000508087211 */ /* 0x000fe200078f28ff */
[----:B------:R-:W-:Y:S01]  /*76c0*/  IMAD.MOV.U32 R5, RZ, RZ, 0x1 ;  /* 0x00000001ff057424 */ /* 0x000fe200078e00ff */
[----:B-1----:R-:W-:Y:S02]  /*76d0*/  LOP3.LUT R11, R11, 0x1, RZ, 0xc0, !PT ;  /* 0x000000010b0b7812 */ /* 0x002fe400078ec0ff */
[----:B------:R-:W-:-:S05]  /*76e0*/  SHF.R.S32.HI R10, RZ, 0x5, R8 ;  /* 0x00000005ff0a7819 */ /* 0x000fca0000011408 */
[----:B------:R-:W-:-:S07]  /*76f0*/  VIADD R12, R10, 0x1 ;  /* 0x000000010a0c7836 */ /* 0x000fce0000000000 */
.L_x_155:
[----:B------:R-:W-:-:S03]  /*7700*/  UMOV UR4, 0xffffffff ;  /* 0xffffffff00047882 */ /* 0x000fc60000000000 */
[----:B------:R-:W-:Y:S05]  /*7710*/  BRA.DIV UR4, `(.L_x_145) ;  /* 0x0000001e044c7947 */ /* 0x000fea000b800000 */
[----:B------:R-:W-:-:S13]  /*7720*/  ELECT P0, URZ, PT ;  /* 0x00000000003f782f */ /* 0x000fda0003800000 */
.L_x_192:
[----:B------:R-:W0:Y:S01]  /*7730*/  LDC R7, c[0x0][0x28c] ;  /* 0x0000a300ff077b82 */ /* 0x000e220000000800 */
[----:B------:R-:W-:Y:S01]  /*7740*/  BSSY B1, `(.L_x_146) ;  /* 0x0000039000017945 */ /* 0x000fe20003800000 */
[----:B0-----:R-:W-:-:S13]  /*7750*/  ISETP.LT.OR P0, PT, R7, 0x1, !P0 ;  /* 0x000000010700780c */ /* 0x001fda0004701670 */
[----:B------:R-:W-:Y:S05]  /*7760*/  @P0 BRA `(.L_x_147) ;  /* 0x0000000000d80947 */ /* 0x000fea0003800000 */
[----:B------:R-:W-:Y:S02]  /*7770*/  IMAD R14, R14, 0x2, R11 ;  /* 0x000000020e0e7824 */ /* 0x000fe400078e020b */
[----:B------:R-:W-:Y:S02]  /*7780*/  IMAD R19, R6, 0xc0, RZ ;  /* 0x000000c006137824 */ /* 0x000fe400078e02ff */
[----:B------:R-:W-:Y:S02]  /*7790*/  IMAD.MOV.U32 R22, RZ, RZ, RZ ;  /* 0x000000ffff167224 */ /* 0x000fe400078e00ff */
[----:B------:R-:W-:Y:S02]  /*77a0*/  IMAD.MOV.U32 R6, RZ, RZ, R12 ;  /* 0x000000ffff067224 */ /* 0x000fe400078e000c */
[----:B------:R-:W-:Y:S02]  /*77b0*/  IMAD.MOV.U32 R7, RZ, RZ, R5 ;  /* 0x000000ffff077224 */ /* 0x000fe400078e0005 */
[----:B------:R-:W-:-:S02]  /*77c0*/  IMAD.MOV.U32 R8, RZ, RZ, R13 ;  /* 0x000000ffff087224 */ /* 0x000fc400078e000d */
[----:B------:R-:W-:-:S07]  /*77d0*/  IMAD R18, R14, 0x18, RZ ;  /* 0x000000180e127824 */ /* 0x000fce00078e02ff */
.L_x_150:
[----:B------:R-:W0:Y:S01]  /*77e0*/  S2R R14, SR_CgaCtaId ;  /* 0x00000000000e7919 */ /* 0x000e220000008800 */
[----:B------:R-:W-:Y:S02]  /*77f0*/  MOV R9, 0x400 ;  /* 0x0000040000097802 */ /* 0x000fe40000000f00 */
[----:B------:R-:W-:Y:S02]  /*7800*/  LOP3.LUT P1, RZ, R0, 0x7f, RZ, 0xc0, !PT ;  /* 0x0000007f00ff7812 */ /* 0x000fe4000782c0ff */
[----:B0-----:R-:W-:Y:S02]  /*7810*/  LEA R21, R14, R9, 0x18 ;  /* 0x000000090e157211 */ /* 0x001fe400078ec0ff */
[----:B------:R-:W-:-:S09]  /*7820*/  SHF.L.U32 R9, R7, 0x1f, RZ ;  /* 0x0000001f07097819 */ /* 0x000fd200000006ff */
[----:B------:R-:W0:Y:S01]  /*7830*/  @!P1 LDC R14, c[0x0][0x500] ;  /* 0x00014000ff0e9b82 */ /* 0x000e220000000800 */
[----:B------:R-:W-:-:S04]  /*7840*/  IMAD R20, R8, 0x8, R21 ;  /* 0x0000000808147824 */ /* 0x000fc800078e0215 */
[----:B------:R-:W1:Y:S02]  /*7850*/  SYNCS.PHASECHK.TRANS64.TRYWAIT P0, [R20+URZ+0xf0], R9 ;  /* 0x0000f009140075a7 */ /* 0x000e64000800017f */
[----:B-1----:R-:W-:Y:S05]  /*7860*/  @!P0 BRA `(.L_x_148) ;  /* 0x0000001c00188947 */ /* 0x002fea0003800000 */
.L_x_193:
[----:B-1----:R-:W-:Y:S01]  /*7870*/  PRMT R9, R15, 0x9910, RZ ;  /* 0x000099100f097816 */ /* 0x002fe200000000ff */
[----:B0-----:R0:W-:Y:S03]  /*7880*/  @!P1 SYNCS.ARRIVE.TRANS64 RZ, [R20+URZ], R14 ;  /* 0x0000000e14ff99a7 */ /* 0x0011e6000800003f */
[----:B------:R-:W-:-:S13]  /*7890*/  ISETP.NE.AND P0, PT, R9, 0x2, PT ;  /* 0x000000020900780c */ /* 0x000fda0003f05270 */
[----:B0-----:R-:W-:Y:S05]  /*78a0*/  @P0 BRA `(.L_x_149) ;  /* 0x0000000000040947 */ /* 0x001fea0003800000 */
[----:B------:R-:W-:Y:S01]  /*78b0*/  BPT.TRAP 0x1 ;  /* 0x000000040000795c */ /* 0x000fe20000300000 */
.L_x_149:
[----:B------:R-:W-:Y:S01]  /*78c0*/  IMAD R9, R8, 0x2, R11 ;  /* 0x0000000208097824 */ /* 0x000fe200078e020b */
[----:B------:R-:W-:Y:S01]  /*78d0*/  R2UR UR9, R20 ;  /* 0x00000000140972ca */ /* 0x000fe200000e0000 */
[--C-:B------:R-:W-:Y:S01]  /*78e0*/  IMAD R14, R8, 0x1800, R21.reuse ;  /* 0x00001800080e7824 */ /* 0x100fe200078e0215 */
[----:B------:R-:W-:Y:S01]  /*78f0*/  UIADD3 UR4, UP0, UR22, 0xf0, URZ ;  /* 0x000000f016047890 */ /* 0x000fe2000ff1e03f */
[----:B------:R-:W-:Y:S01]  /*7900*/  IMAD R9, R9, 0x300, R21 ;  /* 0x0000030009097824 */ /* 0x000fe200078e0215 */
[----:B------:R-:W-:Y:S01]  /*7910*/  R2UR UR11, R19 ;  /* 0x00000000130b72ca */ /* 0x000fe200000e0000 */
[----:B------:R-:W-:Y:S01]  /*7920*/  VIADD R6, R6, 0xffffffff ;  /* 0xffffffff06067836 */ /* 0x000fe20000000000 */
[----:B------:R-:W-:Y:S01]  /*7930*/  R2UR UR5, R14 ;  /* 0x000000000e0572ca */ /* 0x000fe200000e0000 */
[----:B------:R-:W-:Y:S01]  /*7940*/  UIADD3 UR24, UP1, UR22, 0x1f0, URZ ;  /* 0x000001f016187890 */ /* 0x000fe2000ff3e03f */
[----:B------:R-:W-:Y:S01]  /*7950*/  R2UR UR8, R9 ;  /* 0x00000000090872ca */ /* 0x000fe200000e0000 */
[----:B------:R-:W-:Y:S01]  /*7960*/  VIADD R8, R8, 0x1 ;  /* 0x0000000108087836 */ /* 0x000fe20000000000 */
[----:B------:R-:W-:Y:S01]  /*7970*/  R2UR UR10, R22 ;  /* 0x00000000160a72ca */ /* 0x000fe200000e0000 */
[----:B------:R-:W-:Y:S01]  /*7980*/  UIADD3.X UR25, URZ, UR23, URZ, UP1, !UPT ;  /* 0x000000173f197290 */ /* 0x000fe20008ffe43f */
[----:B------:R-:W-:Y:S01]  /*7990*/  R2UR UR12, R17 ;  /* 0x00000000110c72ca */ /* 0x000fe200000e0000 */
[----:B------:R-:W-:Y:S01]  /*79a0*/  UMOV UR6, 0x0 ;  /* 0x0000000000067882 */ /* 0x000fe20000000000 */
[----:B------:R-:W-:Y:S01]  /*79b0*/  R2UR UR19, R18 ;  /* 0x00000000121372ca */ /* 0x000fe200000e0000 */
[----:B------:R-:W-:Y:S01]  /*79c0*/  UMOV UR7, 0x10000000 ;  /* 0x1000000000077882 */ /* 0x000fe20000000000 */
[----:B------:R-:W-:Y:S01]  /*79d0*/  ISETP.GT.AND P1, PT, R6, 0x1, PT ;  /* 0x000000010600780c */ /* 0x000fe20003f24270 */
[----:B------:R-:W-:Y:S01]  /*79e0*/  UMOV UR26, 0x30000 ;  /* 0x00030000001a7882 */ /* 0x000fe20000000000 */
[----:B------:R-:W-:Y:S01]  /*79f0*/  ISETP.NE.AND P0, PT, R8, 0x1e, PT ;  /* 0x0000001e0800780c */ /* 0x000fe20003f05270 */
[----:B------:R-:W-:Y:S01]  /*7a00*/  UIADD3 UR14, UR5, 0x300, URZ ;  /* 0x00000300050e7890 */ /* 0x000fe2000fffe03f */
[----:B------:R-:W-:Y:S01]  /*7a10*/  VIADD R22, R22, 0x20 ;  /* 0x0000002016167836 */ /* 0x000fe20000000000 */
[----:B------:R-:W-:Y:S01]  /*7a20*/  UIADD3.X UR5, URZ, UR23, URZ, UP0, !UPT ;  /* 0x000000173f057290 */ /* 0x000fe200087fe43f */
[----:B------:R-:W-:Y:S01]  /*7a30*/  SEL R14, RZ, 0x1, P0 ;  /* 0x00000001ff0e7807 */ /* 0x000fe20000000000 */
[----:B------:R-:W-:Y:S01]  /*7a40*/  UIADD3 UR15, UR8, 0x2d300, URZ ;  /* 0x0002d300080f7890 */ /* 0x000fe2000fffe03f */
[----:B------:R-:W-:-:S02]  /*7a50*/  SEL R8, R8, RZ, P0 ;  /* 0x000000ff08087207 */ /* 0x000fc40000000000 */
[----:B------:R-:W-:Y:S01]  /*7a60*/  UMOV UR8, UR14 ;  /* 0x0000000e00087c82 */ /* 0x000fe20008000000 */
[----:B------:R-:W-:-:S03]  /*7a70*/  LOP3.LUT R7, R7, R14, RZ, 0x3c, !PT ;  /* 0x0000000e07077212 */ /* 0x000fc600078e3cff */
[----:B------:R0:W-:Y:S02]  /*7a80*/  UTMALDG.3D [UR8], [UR4], desc[UR6] ;  /* 0x00000608040075b4 */ /* 0x0001e40008011000 */
[----:B0-----:R-:W-:Y:S01]  /*7a90*/  UMOV UR8, UR15 ;  /* 0x0000000f00087c82 */ /* 0x001fe20008000000 */
[----:B------:R-:W-:Y:S02]  /*7aa0*/  UMOV UR11, UR19 ;  /* 0x00000013000b7c82 */ /* 0x000fe40008000000 */
[----:B------:R0:W-:Y:S02]  /*7ab0*/  UTMALDG.3D.MULTICAST [UR8], [UR24], UR26, desc[UR6] ;  /* 0x00000608180073b4 */ /* 0x0001e4000801181a */
[----:B0-----:R-:W-:Y:S05]  /*7ac0*/  @P1 BRA `(.L_x_150) ;  /* 0xfffffffc00441947 */ /* 0x001fea000383ffff */
.L_x_147:
[----:B------:R-:W-:Y:S05]  /*7ad0*/  BSYNC B1 ;  /* 0x0000000000017941 */ /* 0x000fea0003800000 */
.L_x_146:
[----:B------:R-:W-:Y:S01]  /*7ae0*/  LOP3.LUT P1, RZ, R16, 0xff, RZ, 0xc0, !PT ;  /* 0x000000ff10ff7812 */ /* 0x000fe2000782c0ff */
[C---:B------:R-:W-:Y:S01]  /*7af0*/  IMAD.IADD R13, R10.reuse, 0x1, R13 ;  /* 0x000000010a0d7824 */ /* 0x040fe200078e020d */
[----:B------:R-:W-:Y:S01]  /*7b00*/  ULDC.64 UR4, c[0x0][0x650] ;  /* 0x0001940000047ab9 */ /* 0x000fe20000000a00 */
[C---:B------:R-:W-:Y:S01]  /*7b10*/  ISETP.GE.U32.AND P2, PT, R10.reuse, 0x1e, PT ;  /* 0x0000001e0a00780c */ /* 0x040fe20003f46070 */
[----:B------:R-:W-:Y:S01]  /*7b20*/  BSSY B1, `(.L_x_151) ;  /* 0x0000069000017945 */ /* 0x000fe20003800000 */
[----:B------:R-:W-:Y:S01]  /*7b30*/  IMAD.MOV.U32 R14, RZ, RZ, -0x1 ;  /* 0xffffffffff0e7424 */ /* 0x000fe200078e00ff */
[----:B------:R-:W-:Y:S01]  /*7b40*/  ISETP.GT.U32.AND P0, PT, R13, 0x1d, PT ;  /* 0x0000001d0d00780c */ /* 0x000fe20003f04070 */
[----:B------:R-:W-:Y:S01]  /*7b50*/  IMAD.MOV.U32 R17, RZ, RZ, -0x1 ;  /* 0xffffffffff117424 */ /* 0x000fe200078e00ff */
[----:B------:R-:W-:Y:S02]  /*7b60*/  PRMT R16, RZ, 0x7610, R16 ;  /* 0x00007610ff107816 */ /* 0x000fe40000000010 */
[----:B------:R-:W-:-:S03]  /*7b70*/  ISETP.LT.U32.AND P0, PT, R10, 0x1e, P0 ;  /* 0x0000001e0a00780c */ /* 0x000fc60000701070 */
[----:B------:R-:W0:Y:S01]  /*7b80*/  @P1 S2R R7, SR_CgaCtaId ;  /* 0x0000000000071919 */ /* 0x000e220000008800 */
[----:B------:R-:W-:-:S04]  /*7b90*/  @P1 MOV R6, 0x400 ;  /* 0x0000040000061802 */ /* 0x000fc80000000f00 */
[----:B0-----:R-:W-:Y:S01]  /*7ba0*/  @P1 LEA R8, R7, R6, 0x18 ;  /* 0x0000000607081211 */ /* 0x001fe200078ec0ff */
[----:B------:R-:W-:Y:S01]  /*7bb0*/  IMAD.WIDE.U32 R6, R13, -0x77777777, RZ ;  /* 0x888888890d067825 */ /* 0x000fe200078e00ff */
[----:B------:R-:W-:Y:S02]  /*7bc0*/  SEL R6, RZ, 0x1, !P0 ;  /* 0x00000001ff067807 */ /* 0x000fe40004000000 */
[----:B------:R0:W-:Y:S01]  /*7bd0*/  @P1 SYNCS.ARRIVE.TRANS64.A1T0 RZ, [R8+URZ+0x1f8], RZ ;  /* 0x0001f8ff08ff19a7 */ /* 0x0001e2000810003f */
[----:B------:R-:W-:Y:S02]  /*7be0*/  IADD3 R2, P1, R2, UR20, RZ ;  /* 0x0000001402027c10 */ /* 0x000fe4000ff3e0ff */
[----:B------:R-:W-:Y:S01]  /*7bf0*/  LOP3.LUT R5, R5, R6, RZ, 0x3c, !PT ;  /* 0x0000000605057212 */ /* 0x000fe200078e3cff */
[----:B------:R-:W-:Y:S01]  /*7c00*/  IMAD.MOV.U32 R6, RZ, RZ, -0x1 ;  /* 0xffffffffff067424 */ /* 0x000fe200078e00ff */
[----:B------:R-:W-:Y:S02]  /*7c10*/  IADD3.X R3, R3, UR13, RZ, P1, !PT ;  /* 0x0000000d03037c10 */ /* 0x000fe40008ffe4ff */
[----:B------:R-:W-:-:S02]  /*7c20*/  ISETP.GE.U32.AND P0, PT, R2, UR4, PT ;  /* 0x0000000402007c0c */ /* 0x000fc4000bf06070 */
[----:B0-----:R-:W-:Y:S02]  /*7c30*/  SHF.R.U32.HI R8, RZ, 0x4, R7 ;  /* 0x00000004ff087819 */ /* 0x001fe40000011607 */
[----:B------:R-:W-:Y:S02]  /*7c40*/  ISETP.GE.U32.AND.EX P0, PT, R3, UR5, PT, P0 ;  /* 0x0000000503007c0c */ /* 0x000fe4000bf06100 */
[----:B------:R-:W-:Y:S01]  /*7c50*/  @P2 LOP3.LUT R5, R5, 0x1, R8, 0x78, !PT ;  /* 0x0000000105052812 */ /* 0x000fe200078e7808 */
[----:B------:R-:W-:Y:S01]  /*7c60*/  IMAD R13, R8, -0x1e, R13 ;  /* 0xffffffe2080d7824 */ /* 0x000fe200078e020d */
[----:B------:R-:W-:-:S09]  /*7c70*/  PRMT R7, RZ, 0x7610, R7 ;  /* 0x00007610ff077816 */ /* 0x000fd20000000007 */
[----:B------:R-:W-:Y:S05]  /*7c80*/  @P0 BRA `(.L_x_152) ;  /* 0x0000000400480947 */ /* 0x000fea0003800000 */
[----:B------:R-:W0:Y:S01]  /*7c90*/  S2R R18, SR_CTAID.X ;  /* 0x0000000000127919 */ /* 0x000e220000002500 */
[----:B------:R-:W-:Y:S01]  /*7ca0*/  ULDC.64 UR4, c[0x0][0x628] ;  /* 0x00018a0000047ab9 */ /* 0x000fe20000000a00 */
[----:B------:R-:W1:Y:S01]  /*7cb0*/  LDC R19, c[0x0][0x144] ;  /* 0x00005100ff137b82 */ /* 0x000e620000000800 */
[----:B------:R-:W-:Y:S01]  /*7cc0*/  ISETP.NE.U32.AND P0, PT, RZ, UR4, PT ;  /* 0x00000004ff007c0c */ /* 0x000fe2000bf05070 */
[----:B------:R-:W2:Y:S01]  /*7cd0*/  S2R R14, SR_CTAID.Y ;  /* 0x00000000000e7919 */ /* 0x000ea20000002600 */
[----:B------:R-:W-:Y:S01]  /*7ce0*/  ULDC UR7, c[0x0][0x630] ;  /* 0x00018c0000077ab9 */ /* 0x000fe20000000800 */
[----:B------:R-:W-:Y:S01]  /*7cf0*/  ULDC UR8, c[0x0][0x150] ;  /* 0x0000540000087ab9 */ /* 0x000fe20000000800 */
[----:B------:R-:W-:Y:S01]  /*7d00*/  ISETP.NE.AND.EX P0, PT, RZ, UR5, PT, P0 ;  /* 0x00000005ff007c0c */ /* 0x000fe2000bf05300 */
[----:B------:R-:W-:Y:S02]  /*7d10*/  IMAD.MOV.U32 R6, RZ, RZ, R2 ;  /* 0x000000ffff067224 */ /* 0x000fe400078e0002 */
[----:B------:R-:W-:Y:S01]  /*7d20*/  IMAD.MOV.U32 R7, RZ, RZ, R3 ;  /* 0x000000ffff077224 */ /* 0x000fe200078e0003 */
[----:B0-----:R-:W-:-:S09]  /*7d30*/  I2FP.F32.U32 R20, R18 ;  /* 0x0000001200147245 */ /* 0x001fd20000201000 */
[----:B------:R-:W-:Y:S05]  /*7d40*/  @!P0 BRA `(.L_x_153) ;  /* 0x0000000000288947 */ /* 0x000fea0003800000 */
[----:B------:R-:W-:Y:S02]  /*7d50*/  ULDC UR6, c[0x0][0x634] ;  /* 0x00018d0000067ab9 */ /* 0x000fe40000000800 */
[----:B------:R-:W-:-:S05]  /*7d60*/  IADD3 R7, P0, R2, UR6, RZ ;  /* 0x0000000602077c10 */ /* 0x000fca000ff1e0ff */
[----:B------:R-:W-:-:S04]  /*7d70*/  IMAD.X R17, RZ, RZ, R3, P0 ;  /* 0x000000ffff117224 */ /* 0x000fc800000e0603 */
[----:B------:R-:W-:-:S04]  /*7d80*/  IMAD.WIDE.U32 R8, R17, UR4, RZ ;  /* 0x0000000411087c25 */ /* 0x000fc8000f8e00ff */
[----:B------:R-:W-:-:S04]  /*7d90*/  IMAD.WIDE.U32 R8, P0, R7, UR5, R8 ;  /* 0x0000000507087c25 */ /* 0x000fc8000f800008 */
[----:B------:R-:W-:-:S04]  /*7da0*/  IMAD.WIDE.U32 R6, R7, UR4, RZ ;  /* 0x0000000407067c25 */ /* 0x000fc8000f8e00ff */
[----:B------:R-:W-:Y:S01]  /*7db0*/  IMAD.MOV.U32 R6, RZ, RZ, R9 ;  /* 0x000000ffff067224 */ /* 0x000fe200078e0009 */
[----:B------:R-:W-:Y:S01]  /*7dc0*/  IADD3 RZ, P1, R7, R8, RZ ;  /* 0x0000000807ff7210 */ /* 0x000fe20007f3e0ff */
[----:B------:R-:W-:-:S04]  /*7dd0*/  IMAD.X R7, RZ, RZ, RZ, P0 ;  /* 0x000000ffff077224 */ /* 0x000fc800000e06ff */
[----:B------:R-:W-:-:S08]  /*7de0*/  IMAD.WIDE.U32.X R6, R17, UR5, R6, P1 ;  /* 0x0000000511067c25 */ /* 0x000fd000088e0406 */
.L_x_153:
[----:B------:R-:W-:Y:S01]  /*7df0*/  FMUL R20, R20, UR8 ;  /* 0x0000000814147c20 */ /* 0x000fe20008400000 */
[--C-:B------:R-:W-:Y:S01]  /*7e00*/  SHF.R.U64 R17, R6, UR7, R7.reuse ;  /* 0x0000000706117c19 */ /* 0x100fe20008001207 */
[----:B------:R-:W-:Y:S01]  /*7e10*/  ULDC.64 UR4, c[0x0][0x620] ;  /* 0x0001880000047ab9 */ /* 0x000fe20000000a00 */
[----:B------:R-:W-:Y:S01]  /*7e20*/  SHF.R.U32.HI R6, RZ, UR7, R7 ;  /* 0x00000007ff067c19 */ /* 0x000fe20008011607 */
[----:B------:R-:W-:Y:S01]  /*7e30*/  ULDC.64 UR6, c[0x0][0x640] ;  /* 0x0001900000067ab9 */ /* 0x000fe20000000a00 */
[----:B------:R-:W-:Y:S01]  /*7e40*/  IADD3 R7, P0, RZ, -R17, RZ ;  /* 0x80000011ff077210 */ /* 0x000fe20007f1e0ff */
[----:B------:R-:W0:Y:S01]  /*7e50*/  F2I.U32.TRUNC.NTZ R20, R20 ;  /* 0x0000001400147305 */ /* 0x000e22000020f000 */
[----:B------:R-:W3:Y:S03]  /*7e60*/  LDC R21, c[0x0][0x148] ;  /* 0x00005200ff157b82 */ /* 0x000ee60000000800 */
[----:B------:R-:W-:Y:S01]  /*7e70*/  IMAD.X R6, RZ, RZ, ~R6, P0 ;  /* 0x000000ffff067224 */ /* 0x000fe200000e0e06 */
[----:B------:R-:W-:-:S03]  /*7e80*/  ISETP.NE.U32.AND P0, PT, RZ, UR6, PT ;  /* 0x00000006ff007c0c */ /* 0x000fc6000bf05070 */
[----:B------:R-:W-:Y:S01]  /*7e90*/  IMAD R6, R6, UR4, RZ ;  /* 0x0000000406067c24 */ /* 0x000fe2000f8e02ff */
[----:B------:R-:W-:-:S03]  /*7ea0*/  ISETP.NE.AND.EX P0, PT, RZ, UR7, PT, P0 ;  /* 0x00000007ff007c0c */ /* 0x000fc6000bf05300 */
[C---:B------:R-:W-:Y:S01]  /*7eb0*/  IMAD R9, R7.reuse, UR5, R6 ;  /* 0x0000000507097c24 */ /* 0x040fe2000f8e0206 */
[----:B------:R-:W-:Y:S01]  /*7ec0*/  ULDC UR5, c[0x0][0x154] ;  /* 0x0000550000057ab9 */ /* 0x000fe20000000800 */
[----:B------:R-:W-:Y:S01]  /*7ed0*/  IMAD.WIDE.U32 R6, R7, UR4, R2 ;  /* 0x0000000407067c25 */ /* 0x000fe2000f8e0002 */
[----:B------:R-:W-:-:S03]  /*7ee0*/  ULDC UR4, c[0x0][0x618] ;  /* 0x0001860000047ab9 */ /* 0x000fc60000000800 */
[----:B0-----:R-:W-:Y:S02]  /*7ef0*/  IMAD.MOV R8, RZ, RZ, -R20 ;  /* 0x000000ffff087224 */ /* 0x001fe400078e0a14 */
[----:B------:R-:W-:Y:S02]  /*7f00*/  IMAD.IADD R7, R7, 0x1, R9 ;  /* 0x0000000107077824 */ /* 0x000fe400078e0209 */
[----:B-1----:R-:W-:Y:S01]  /*7f10*/  IMAD R18, R19, R8, R18 ;  /* 0x0000000813127224 */ /* 0x002fe200078e0212 */
[----:B--2---:R-:W-:Y:S02]  /*7f20*/  I2FP.F32.U32 R8, R14 ;  /* 0x0000000e00087245 */ /* 0x004fe40000201000 */
[--C-:B------:R-:W-:Y:S02]  /*7f30*/  SHF.R.U64 R19, R6, UR4, R7.reuse ;  /* 0x0000000406137c19 */ /* 0x100fe40008001207 */
[----:B------:R-:W-:Y:S01]  /*7f40*/  SHF.R.U32.HI R6, RZ, UR4, R7 ;  /* 0x00000004ff067c19 */ /* 0x000fe20008011607 */
[----:B------:R-:W-:Y:S01]  /*7f50*/  FMUL R8, R8, UR5 ;  /* 0x0000000508087c20 */ /* 0x000fe20008400000 */
[----:B------:R-:W-:-:S02]  /*7f60*/  ULDC UR4, c[0x0][0x608] ;  /* 0x0001820000047ab9 */ /* 0x000fc40000000800 */
[--C-:B------:R-:W-:Y:S01]  /*7f70*/  SHF.R.U64 R22, R19, UR4, R6.reuse ;  /* 0x0000000413167c19 */ /* 0x100fe20008001206 */
[----:B------:R0:W1:Y:S01]  /*7f80*/  F2I.U32.TRUNC.NTZ R24, R8 ;  /* 0x0000000800187305 */ /* 0x000062000020f000 */
[----:B------:R-:W-:Y:S01]  /*7f90*/  SHF.R.U32.HI R7, RZ, UR4, R6 ;  /* 0x00000004ff077c19 */ /* 0x000fe20008011606 */
[----:B------:R-:W-:-:S03]  /*7fa0*/  ULDC UR4, c[0x0][0x658] ;  /* 0x0001960000047ab9 */ /* 0x000fc60000000800 */
[--C-:B------:R-:W-:Y:S02]  /*7fb0*/  SHF.R.U64 R20, R22, UR4, R7.reuse ;  /* 0x0000000416147c19 */ /* 0x100fe40008001207 */
[----:B------:R-:W-:-:S03]  /*7fc0*/  SHF.R.U32.HI R23, RZ, UR4, R7 ;  /* 0x00000004ff177c19 */ /* 0x000fc60008011607 */
[----:B------:R-:W-:Y:S02]  /*7fd0*/  IMAD.MOV.U32 R6, RZ, RZ, R20 ;  /* 0x000000ffff067224 */ /* 0x000fe400078e0014 */
[----:B------:R-:W-:Y:S01]  /*7fe0*/  IMAD.MOV.U32 R7, RZ, RZ, R23 ;  /* 0x000000ffff077224 */ /* 0x000fe200078e0017 */
[----:B0-----:R-:W-:Y:S06]  /*7ff0*/  @!P0 BRA `(.L_x_154) ;  /* 0x0000000000288947 */ /* 0x001fec0003800000 */
        /* <DEDUP_REMOVED lines=10> */
.L_x_154:
[----:B------:R-:W-:Y:S01]  /*80a0*/  ULDC UR4, c[0x0][0x648] ;  /* 0x0001920000047ab9 */ /* 0x000fe20000000800 */
[----:B------:R-:W-:Y:S01]  /*80b0*/  LOP3.LUT R22, R22, UR17, RZ, 0xc0, !PT ;  /* 0x0000001116167c12 */ /* 0x000fe2000f8ec0ff */
[----:B-1----:R-:W-:Y:S01]  /*80c0*/  IMAD.MOV R24, RZ, RZ, -R24 ;  /* 0x000000ffff187224 */ /* 0x002fe200078e0a18 */
[----:B------:R-:W-:Y:S01]  /*80d0*/  SHF.R.U64 R7, R6, UR4, R7 ;  /* 0x0000000406077c19 */ /* 0x000fe20008001207 */
[----:B------:R-:W-:Y:S01]  /*80e0*/  ULDC UR4, c[0x0][0x638] ;  /* 0x00018e0000047ab9 */ /* 0x000fe20000000800 */
[----:B------:R-:W-:Y:S01]  /*80f0*/  LOP3.LUT R19, R19, UR16, RZ, 0xc0, !PT ;  /* 0x0000001013137c12 */ /* 0x000fe2000f8ec0ff */
[----:B---3--:R-:W-:Y:S01]  /*8100*/  @P4 IMAD R18, R21, R24, R14 ;  /* 0x0000001815124224 */ /* 0x008fe200078e020e */
[----:B------:R-:W-:Y:S01]  /*8110*/  ULDC UR5, c[0x0][0x610] ;  /* 0x0001840000057ab9 */ /* 0x000fe20000000800 */
[----:B------:R-:W-:Y:S02]  /*8120*/  IMAD.MOV R9, RZ, RZ, -R7 ;  /* 0x000000ffff097224 */ /* 0x000fe400078e0a07 */
[----:B------:R-:W-:-:S02]  /*8130*/  IMAD R7, R7, UR18, R22 ;  /* 0x0000001207077c24 */ /* 0x000fc4000f8e0216 */
[----:B------:R-:W-:Y:S01]  /*8140*/  IMAD R20, R9, UR4, R20 ;  /* 0x0000000409147c24 */ /* 0x000fe2000f8e0214 */
[----:B------:R-:W-:Y:S01]  /*8150*/  ULDC UR4, c[0x0][0x600] ;  /* 0x0001800000047ab9 */ /* 0x000fe20000000800 */
[----:B------:R-:W-:Y:S02]  /*8160*/  IMAD R18, R7, UR5, R18 ;  /* 0x0000000507127c24 */ /* 0x000fe4000f8e0212 */
[----:B------:R-:W-:Y:S02]  /*8170*/  IMAD R9, R20, UR4, R19 ;  /* 0x0000000414097c24 */ /* 0x000fe4000f8e0213 */
[----:B------:R-:W-:-:S03]  /*8180*/  IMAD.MOV.U32 R7, RZ, RZ, 0x1 ;  /* 0x00000001ff077424 */ /* 0x000fc600078e00ff */
[----:B------:R-:W-:Y:S02]  /*8190*/  SEL R14, R9, R18, !P4 ;  /* 0x00000012090e7207 */ /* 0x000fe40006000000 */
[----:B------:R-:W-:-:S07]  /*81a0*/  SEL R6, R18, R9, !P4 ;  /* 0x0000000912067207 */ /* 0x000fce0006000000 */
.L_x_152:
[----:B------:R-:W-:Y:S05]  /*81b0*/  BSYNC B1 ;  /* 0x0000000000017941 */ /* 0x000fea0003800000 */
.L_x_151:
[----:B------:R-:W-:-:S13]  /*81c0*/  LOP3.LUT P0, RZ, R7, 0xff, RZ, 0xc0, !PT ;  /* 0x000000ff07ff7812 */ /* 0x000fda000780c0ff */
[----:B------:R-:W-:Y:S05]  /*81d0*/  @P0 BRA `(.L_x_155) ;  /* 0xfffffff400480947 */ /* 0x000fea000383ffff */
[----:B------:R-:W-:Y:S05]  /*81e0*/  BSYNC B0 ;  /* 0x0000000000007941 */ /* 0x000fea0003800000 */
.L_x_144:
[----:B------:R-:W-:-:S03]  /*81f0*/  UMOV UR4, 0xffffffff ;  /* 0xffffffff00047882 */ /* 0x000fc60000000000 */
[----:B------:R-:W-:Y:S05]  /*8200*/  BRA.DIV UR4, `(.L_x_156) ;  /* 0x0000001204c47947 */ /* 0x000fea000b800000 */
[----:B------:R-:W-:-:S13]  /*8210*/  ELECT P0, URZ, PT ;  /* 0x00000000003f782f */ /* 0x000fda0003800000 */
.L_x_196:
[----:B------:R-:W-:Y:S04]  /*8220*/  BSSY B0, `(.L_x_157) ;  /* 0x0000115000007945 */ /* 0x000fe80003800000 */
[----:B------:R-:W-:Y:S05]  /*8230*/  @!P0 BRA `(.L_x_158) ;  /* 0x00000010004c8947 */ /* 0x000fea0003800000 */
[----:B------:R-:W-:-:S04]  /*8240*/  LOP3.LUT R4, R4, 0x2, RZ, 0xfc, !PT ;  /* 0x0000000204047812 */ /* 0x000fc800078efcff */
[----:B------:R-:W-:-:S13]  /*8250*/  ISETP.NE.AND P0, PT, R4, 0x3, PT ;  /* 0x000000030400780c */ /* 0x000fda0003f05270 */
[----:B------:R-:W-:Y:S05]  /*8260*/  @!P0 BRA `(.L_x_159) ;  /* 0x0000000000048947 */ /* 0x000fea0003800000 */
[----:B------:R-:W-:Y:S01]  /*8270*/  BPT.TRAP 0x1 ;  /* 0x000000040000795c */ /* 0x000fe20000300000 */
.L_x_159:
[----:B------:R-:W0:Y:S01]  /*8280*/  S2R R3, SR_CgaCtaId ;  /* 0x0000000000037919 */ /* 0x000e220000008800 */
[----:B------:R-:W-:-:S04]  /*8290*/  MOV R0, 0x400 ;  /* 0x0000040000007802 */ /* 0x000fc80000000f00 */
[----:B0-----:R-:W-:Y:S02]  /*82a0*/  LEA R0, R3, R0, 0x18 ;  /* 0x0000000003007211 */ /* 0x001fe400078ec0ff */
[----:B------:R-:W-:-:S03]  /*82b0*/  SHF.L.U32 R3, R5, 0x1f, RZ ;  /* 0x0000001f05037819 */ /* 0x000fc600000006ff */
[----:B------:R-:W-:-:S04]  /*82c0*/  VIADD R0, R0, 0xf0 ;  /* 0x000000f000007836 */ /* 0x000fc80000000000 */
[C---:B------:R-:W-:Y:S02]  /*82d0*/  IMAD R6, R13.reuse, 0x8, R0 ;  /* 0x000000080d067824 */ /* 0x040fe400078e0200 */
[----:B------:R-:W-:Y:S02]  /*82e0*/  VIADD R13, R13, 0x1 ;  /* 0x000000010d0d7836 */ /* 0x000fe40000000000 */
[----:B------:R-:W0:Y:S03]  /*82f0*/  SYNCS.PHASECHK.TRANS64.TRYWAIT P0, [R6+URZ], R3 ;  /* 0x00000003060075a7 */ /* 0x000e26000800017f */
[----:B------:R-:W-:-:S04]  /*8300*/  ISETP.NE.AND P1, PT, R13, 0x1e, PT ;  /* 0x0000001e0d00780c */ /* 0x000fc80003f25270 */
[----:B------:R-:W-:Y:S02]  /*8310*/  SEL R2, RZ, 0x1, P1 ;  /* 0x00000001ff027807 */ /* 0x000fe40000800000 */
[----:B------:R-:W-:Y:S02]  /*8320*/  SEL R13, R13, RZ, P1 ;  /* 0x000000ff0d0d7207 */ /* 0x000fe40000800000 */
[----:B------:R-:W-:-:S03]  /*8330*/  LOP3.LUT R8, R5, R2, RZ, 0x3c, !PT ;  /* 0x0000000205087212 */ /* 0x000fc600078e3cff */
[----:B------:R-:W-:Y:S01]  /*8340*/  IMAD R7, R13, 0x8, R0 ;  /* 0x000000080d077824 */ /* 0x000fe200078e0200 */
[----:B------:R-:W-:Y:S01]  /*8350*/  SHF.L.U32 R4, R8, 0x1f, RZ ;  /* 0x0000001f08047819 */ /* 0x000fe200000006ff */
[----:B0-----:R-:W-:Y:S06]  /*8360*/  @!P0 BRA `(.L_x_160) ;  /* 0x00000010008c8947 */ /* 0x001fec0003800000 */
.L_x_197:
[----:B------:R-:W1:Y:S01]  /*8370*/  SYNCS.PHASECHK.TRANS64.TRYWAIT P0, [R7+URZ], R4 ;  /* 0x00000004070075a7 */ /* 0x000e62000800017f */
[----:B------:R-:W-:-:S05]  /*8380*/  VIADD R2, R13, 0x1 ;  /* 0x000000010d027836 */ /* 0x000fca0000000000 */
[----:B------:R-:W-:-:S04]  /*8390*/  ISETP.NE.AND P1, PT, R2, 0x1e, PT ;  /* 0x0000001e0200780c */ /* 0x000fc80003f25270 */
[----:B0-----:R-:W-:Y:S02]  /*83a0*/  SEL R3, RZ, 0x1, P1 ;  /* 0x00000001ff037807 */ /* 0x001fe40000800000 */
[----:B------:R-:W-:Y:S02]  /*83b0*/  SEL R9, R2, RZ, P1 ;  /* 0x000000ff02097207 */ /* 0x000fe40000800000 */
[----:B------:R-:W-:-:S03]  /*83c0*/  LOP3.LUT R8, R8, R3, RZ, 0x3c, !PT ;  /* 0x0000000308087212 */ /* 0x000fc600078e3cff */
[----:B------:R-:W-:Y:S01]  /*83d0*/  IMAD R6, R9, 0x8, R0 ;  /* 0x0000000809067824 */ /* 0x000fe200078e0200 */
[----:B------:R-:W-:Y:S01]  /*83e0*/  SHF.L.U32 R5, R8, 0x1f, RZ ;  /* 0x0000001f08057819 */ /* 0x000fe200000006ff */
[----:B-1----:R-:W-:Y:S06]  /*83f0*/  @!P0 BRA `(.L_x_161) ;  /* 0x00000010007c8947 */ /* 0x002fec0003800000 */
.L_x_198:
[----:B------:R-:W1:Y:S01]  /*8400*/  SYNCS.PHASECHK.TRANS64.TRYWAIT P0, [R6+URZ], R5 ;  /* 0x00000005060075a7 */ /* 0x000e62000800017f */
[----:B------:R-:W-:-:S05]  /*8410*/  VIADD R2, R9, 0x1 ;  /* 0x0000000109027836 */ /* 0x000fca0000000000 */
[----:B------:R-:W-:-:S04]  /*8420*/  ISETP.NE.AND P1, PT, R2, 0x1e, PT ;  /* 0x0000001e0200780c */ /* 0x000fc80003f25270 */
[----:B------:R-:W-:Y:S02]  /*8430*/  SEL R3, RZ, 0x1, P1 ;  /* 0x00000001ff037807 */ /* 0x000fe40000800000 */
[----:B0-----:R-:W-:Y:S02]  /*8440*/  SEL R7, R2, RZ, P1 ;  /* 0x000000ff02077207 */ /* 0x001fe40000800000 */
[----:B------:R-:W-:-:S03]  /*8450*/  LOP3.LUT R8, R8, R3, RZ, 0x3c, !PT ;  /* 0x0000000308087212 */ /* 0x000fc600078e3cff */
[----:B------:R-:W-:Y:S01]  /*8460*/  IMAD R9, R7, 0x8, R0 ;  /* 0x0000000807097824 */ /* 0x000fe200078e0200 */
[----:B------:R-:W-:Y:S01]  /*8470*/  SHF.L.U32 R4, R8, 0x1f, RZ ;  /* 0x0000001f08047819 */ /* 0x000fe200000006ff */
[----:B-1----:R-:W-:Y:S06]  /*8480*/  @!P0 BRA `(.L_x_162) ;  /* 0x00000010006c8947 */ /* 0x002fec0003800000 */
.L_x_199:
[----:B------:R-:W1:Y:S01]  /*8490*/  SYNCS.PHASECHK.TRANS64.TRYWAIT P0, [R9+URZ], R4 ;  /* 0x00000004090075a7 */ /* 0x000e62000800017f */
[----:B------:R-:W-:-:S05]  /*84a0*/  VIADD R2, R7, 0x1 ;  /* 0x0000000107027836 */ /* 0x000fca0000000000 */
[----:B------:R-:W-:-:S04]  /*84b0*/  ISETP.NE.AND P1, PT, R2, 0x1e, PT ;  /* 0x0000001e0200780c */ /* 0x000fc80003f25270 */
[----:B------:R-:W-:Y:S02]  /*84c0*/  SEL R3, RZ, 0x1, P1 ;  /* 0x00000001ff037807 */ /* 0x000fe40000800000 */
[----:B------:R-:W-:Y:S02]  /*84d0*/  SEL R7, R2, RZ, P1 ;  /* 0x000000ff02077207 */ /* 0x000fe40000800000 */
[----:B------:R-:W-:-:S03]  /*84e0*/  LOP3.LUT R8, R8, R3, RZ, 0x3c, !PT ;  /* 0x0000000308087212 */ /* 0x000fc600078e3cff */
[----:B0-----:R-:W-:Y:S01]  /*84f0*/  IMAD R6, R7, 0x8, R0 ;  /* 0x0000000807067824 */ /* 0x001fe200078e0200 */
[----:B------:R-:W-:Y:S01]  /*8500*/  SHF.L.U32 R5, R8, 0x1f, RZ ;  /* 0x0000001f08057819 */ /* 0x000fe200000006ff */
[----:B-1----:R-:W-:Y:S06]  /*8510*/  @!P0 BRA `(.L_x_163) ;  /* 0x00000010005c8947 */ /* 0x002fec0003800000 */
.L_x_200:
        /* <DEDUP_REMOVED lines=9> */
.L_x_201:
        /* <DEDUP_REMOVED lines=9> */
.L_x_202:
        /* <DEDUP_REMOVED lines=9> */
.L_x_203:
        /* <DEDUP_REMOVED lines=9> */
.L_x_204:
        /* <DEDUP_REMOVED lines=9> */
.L_x_205:
        /* <DEDUP_REMOVED lines=9> */
.L_x_206:
        /* <DEDUP_REMOVED lines=9> */
.L_x_207:
        /* <DEDUP_REMOVED lines=9> */
.L_x_208:
        /* <DEDUP_REMOVED lines=9> */
.L_x_209:
        /* <DEDUP_REMOVED lines=9> */
.L_x_210:
        /* <DEDUP_REMOVED lines=9> */
.L_x_211:
        /* <DEDUP_REMOVED lines=9> */
.L_x_212:
        /* <DEDUP_REMOVED lines=9> */
.L_x_213:
        /* <DEDUP_REMOVED lines=9> */
.L_x_214:
        /* <DEDUP_REMOVED lines=9> */
.L_x_215:
        /* <DEDUP_REMOVED lines=9> */
.L_x_216:
        /* <DEDUP_REMOVED lines=9> */
.L_x_217:
        /* <DEDUP_REMOVED lines=9> */
.L_x_218:
        /* <DEDUP_REMOVED lines=9> */
.L_x_219:
        /* <DEDUP_REMOVED lines=9> */
.L_x_220:
        /* <DEDUP_REMOVED lines=9> */
.L_x_221:
        /* <DEDUP_REMOVED lines=9> */
.L_x_222:
        /* <DEDUP_REMOVED lines=9> */
.L_x_223:
        /* <DEDUP_REMOVED lines=9> */
.L_x_224:
[----:B------:R-:W1:Y:S01]  /*92a0*/  SYNCS.PHASECHK.TRANS64.TRYWAIT P0, [R6+URZ], R5 ;  /* 0x00000005060075a7 */ /* 0x000e62000800017f */
[----:B------:R-:W-:-:S05]  /*92b0*/  VIADD R2, R7, 0x1 ;  /* 0x0000000107027836 */ /* 0x000fca0000000000 */
[----:B------:R-:W-:-:S04]  /*92c0*/  ISETP.NE.AND P1, PT, R2, 0x1e, PT ;  /* 0x0000001e0200780c */ /* 0x000fc80003f25270 */
[----:B0-----:R-:W-:Y:S02]  /*92d0*/  SEL R4, RZ, 0x1, P1 ;  /* 0x00000001ff047807 */ /* 0x001fe40000800000 */
[----:B------:R-:W-:Y:S02]  /*92e0*/  SEL R3, R2, RZ, P1 ;  /* 0x000000ff02037207 */ /* 0x000fe40000800000 */
[----:B------:R-:W-:Y:S01]  /*92f0*/  LOP3.LUT R4, R11, R4, RZ, 0x3c, !PT ;  /* 0x000000040b047212 */ /* 0x000fe200078e3cff */
[----:B-1----:R-:W-:Y:S06]  /*9300*/  @!P0 BRA `(.L_x_188) ;  /* 0x0000000800d48947 */ /* 0x002fec0003800000 */
.L_x_225:
[----:B------:R-:W-:Y:S01]  /*9310*/  IMAD R3, R3, 0x8, R0 ;  /* 0x0000000803037824 */ /* 0x000fe200078e0200 */
[----:B------:R-:W-:-:S07]  /*9320*/  SHF.L.U32 R0, R4, 0x1f, RZ ;  /* 0x0000001f04007819 */ /* 0x000fce00000006ff */
.L_x_189:
[----:B-1----:R1:W2:Y:S02]  /*9330*/  SYNCS.PHASECHK.TRANS64.TRYWAIT P0, [R3+URZ], R0 ;  /* 0x00000000030075a7 */ /* 0x0022a4000800017f */
[----:B--2---:R-:W-:Y:S05]  /*9340*/  @!P0 NANOSLEEP.SYNCS 0x989680 ;  /* 0x009896800000895d */ /* 0x004fea0003900000 */
[----:B------:R-:W2:Y:S02]  /*9350*/  @!P0 SYNCS.PHASECHK.TRANS64 P0, [R3+URZ], R0 ;  /* 0x00000000030085a7 */ /* 0x000ea4000800007f */
[----:B--2---:R-:W-:Y:S05]  /*9360*/  @!P0 BRA `(.L_x_189) ;  /* 0xfffffffc00f08947 */ /* 0x004fea000383ffff */
.L_x_158:
[----:B------:R-:W-:Y:S05]  /*9370*/  BSYNC B0 ;  /* 0x0000000000007941 */ /* 0x000fea0003800000 */
.L_x_157:
[----:B------:R-:W-:Y:S05]  /*9380*/  EXIT ;  /* 0x000000000000794d */ /* 0x000fea0003800000 */
.L_x_22:
[----:B-1----:R-:W-:-:S04]  /*9390*/  IMAD.U32 R13, RZ, RZ, UR7 ;  /* 0x00000007ff0d7e24 */ /* 0x002fc8000f8e00ff */
[----:B------:R1:W4:Y:S03]  /*93a0*/  SYNCS.PHASECHK.TRANS64.TRYWAIT P0, [R13+URZ], R10 ;  /* 0x0000000a0d0075a7 */ /* 0x000326000800017f */
[----:B----4-:R-:W-:Y:S05]  /*93b0*/  @!P0 NANOSLEEP.SYNCS 0x989680 ;  /* 0x009896800000895d */ /* 0x010fea0003900000 */
[----:B------:R-:W4:Y:S02]  /*93c0*/  @!P0 SYNCS.PHASECHK.TRANS64 P0, [R13+URZ], R10 ;  /* 0x0000000a0d0085a7 */ /* 0x000f24000800007f */
[----:B----4-:R-:W-:Y:S05]  /*93d0*/  @!P0 BRA `(.L_x_22) ;  /* 0xfffffffc00ec8947 */ /* 0x010fea000383ffff */
[----:B------:R-:W-:Y:S05]  /*93e0*/  BRA `(.L_x_21) ;  /* 0xffffff8400a47947 */ /* 0x000fea000383ffff */
.L_x_28:
[----:B-1----:R-:W-:-:S04]  /*93f0*/  IMAD.U32 R15, RZ, RZ, UR12 ;  /* 0x0000000cff0f7e24 */ /* 0x002fc8000f8e00ff */
[----:B------:R1:W4:Y:S03]  /*9400*/  SYNCS.PHASECHK.TRANS64.TRYWAIT P0, [R15+URZ], R14 ;  /* 0x0000000e0f0075a7 */ /* 0x000326000800017f */
[----:B----4-:R-:W-:Y:S05]  /*9410*/  @!P0 NANOSLEEP.SYNCS 0x989680 ;  /* 0x009896800000895d */ /* 0x010fea0003900000 */
[----:B------:R-:W4:Y:S02]  /*9420*/  @!P0 SYNCS.PHASECHK.TRANS64 P0, [R15+URZ], R14 ;  /* 0x0000000e0f0085a7 */ /* 0x000f24000800007f */
[----:B----4-:R-:W-:Y:S05]  /*9430*/  @!P0 BRA `(.L_x_28) ;  /* 0xfffffffc00ec8947 */ /* 0x010fea000383ffff */
[----:B------:R-:W-:Y:S05]  /*9440*/  BRA `(.L_x_27) ;  /* 0xffffff8c00bc7947 */ /* 0x000fea000383ffff */
.L_x_145:
[----:B------:R-:W-:Y:S01]  /*9450*/  BSSY B1, `(.L_x_190) ;  /* 0x0000006000017945 */ /* 0x000fe20003800000 */
[----:B------:R-:W-:-:S07]  /*9460*/  IMAD.MOV.U32 R7, RZ, RZ, -0x1 ;  /* 0xffffffffff077424 */ /* 0x000fce00078e00ff */
[----:B------:R-:W-:Y:S05]  /*9470*/  WARPSYNC.COLLECTIVE R7, `(.L_x_191) ;  /* 0x00000000070c7348 */ /* 0x000fea0003c00000 */
[----:B------:R-:W-:Y:S02]  /*9480*/  ELECT P0, UR62, PT ;  /* 0x00000000003e782f */ /* 0x000fe40003800000 */
[----:B------:R-:W-:Y:S01]  /*9490*/  MOV R7, UR62 ;  /* 0x0000003e00077c02 */ /* 0x000fe20008000f00 */
[----:B------:R-:W-:Y:S10]  /*94a0*/  ENDCOLLECTIVE ;  /* 0x000000000000791b */ /* 0x000ff40003800000 */
.L_x_191:
[----:B------:R-:W-:Y:S05]  /*94b0*/  BSYNC B1 ;  /* 0x0000000000017941 */ /* 0x000fea0003800000 */
.L_x_190:
[----:B------:R-:W-:Y:S05]  /*94c0*/  BRA `(.L_x_192) ;  /* 0xffffffe000987947 */ /* 0x000fea000383ffff */
.L_x_148:
[----:B-1----:R1:W2:Y:S02]  /*94d0*/  SYNCS.PHASECHK.TRANS64.TRYWAIT P0, [R20+URZ+0xf0], R9 ;  /* 0x0000f009140075a7 */ /* 0x0022a4000800017f */
[----:B--2---:R-:W-:Y:S05]  /*94e0*/  @!P0 NANOSLEEP.SYNCS 0x989680 ;  /* 0x009896800000895d */ /* 0x004fea0003900000 */
[----:B------:R-:W2:Y:S02]  /*94f0*/  @!P0 SYNCS.PHASECHK.TRANS64 P0, [R20+URZ+0xf0], R9 ;  /* 0x0000f009140085a7 */ /* 0x000ea4000800007f */
[----:B--2---:R-:W-:Y:S05]  /*9500*/  @!P0 BRA `(.L_x_148) ;  /* 0xfffffffc00f08947 */ /* 0x004fea000383ffff */
[----:B------:R-:W-:Y:S05]  /*9510*/  BRA `(.L_x_193) ;  /* 0xffffffe000d47947 */ /* 0x000fea000383ffff */
.L_x_156:
[----:B------:R-:W-:Y:S01]  /*9520*/  BSSY B0, `(.L_x_194) ;  /* 0x0000006000007945 */ /* 0x000fe20003800000 */
[----:B------:R-:W-:-:S07]  /*9530*/  IMAD.MOV.U32 R7, RZ, RZ, -0x1 ;  /* 0xffffffffff077424 */ /* 0x000fce00078e00ff */
[----:B------:R-:W-:Y:S05]  /*9540*/  WARPSYNC.COLLECTIVE R7, `(.L_x_195) ;  /* 0x00000000070c7348 */ /* 0x000fea0003c00000 */
[----:B------:R-:W-:Y:S02]  /*9550*/  ELECT P0, UR62, PT ;  /* 0x00000000003e782f */ /* 0x000fe40003800000 */
[----:B------:R-:W-:Y:S01]  /*9560*/  MOV R7, UR62 ;  /* 0x0000003e00077c02 */ /* 0x000fe20008000f00 */
[----:B------:R-:W-:Y:S10]  /*9570*/  ENDCOLLECTIVE ;  /* 0x000000000000791b */ /* 0x000ff40003800000 */
.L_x_195:
[----:B------:R-:W-:Y:S05]  /*9580*/  BSYNC B0 ;  /* 0x0000000000007941 */ /* 0x000fea0003800000 */
.L_x_194:
[----:B------:R-:W-:Y:S05]  /*9590*/  BRA `(.L_x_196) ;  /* 0xffffffec00207947 */ /* 0x000fea000383ffff */
.L_x_160:
[----:B0-----:R0:W1:Y:S02]  /*95a0*/  SYNCS.PHASECHK.TRANS64.TRYWAIT P0, [R6+URZ], R3 ;  /* 0x00000003060075a7 */ /* 0x001064000800017f */
[----:B-1----:R-:W-:Y:S05]  /*95b0*/  @!P0 NANOSLEEP.SYNCS 0x989680 ;  /* 0x009896800000895d */ /* 0x002fea0003900000 */
[----:B------:R-:W1:Y:S02]  /*95c0*/  @!P0 SYNCS.PHASECHK.TRANS64 P0, [R6+URZ], R3 ;  /* 0x00000003060085a7 */ /* 0x000e64000800007f */
[----:B-1----:R-:W-:Y:S05]  /*95d0*/  @!P0 BRA `(.L_x_160) ;  /* 0xfffffffc00f08947 */ /* 0x002fea000383ffff */
[----:B------:R-:W-:Y:S05]  /*95e0*/  BRA `(.L_x_197) ;  /* 0xffffffec00607947 */ /* 0x000fea000383ffff */
.L_x_161:
[----:B0-----:R0:W1:Y:S02]  /*95f0*/  SYNCS.PHASECHK.TRANS64.TRYWAIT P0, [R7+URZ], R4 ;  /* 0x00000004070075a7 */ /* 0x001064000800017f */
[----:B-1----:R-:W-:Y:S05]  /*9600*/  @!P0 NANOSLEEP.SYNCS 0x989680 ;  /* 0x009896800000895d */ /* 0x002fea0003900000 */
[----:B------:R-:W1:Y:S02]  /*9610*/  @!P0 SYNCS.PHASECHK.TRANS64 P0, [R7+URZ], R4 ;  /* 0x00000004070085a7 */ /* 0x000e64000800007f */
[----:B-1----:R-:W-:Y:S05]  /*9620*/  @!P0 BRA `(.L_x_161) ;  /* 0xfffffffc00f08947 */ /* 0x002fea000383ffff */
[----:B------:R-:W-:Y:S05]  /*9630*/  BRA `(.L_x_198) ;  /* 0xffffffec00707947 */ /* 0x000fea000383ffff */
.L_x_162:
[----:B0-----:R0:W1:Y:S02]  /*9640*/  SYNCS.PHASECHK.TRANS64.TRYWAIT P0, [R6+URZ], R5 ;  /* 0x00000005060075a7 */ /* 0x001064000800017f */
[----:B-1----:R-:W-:Y:S05]  /*9650*/  @!P0 NANOSLEEP.SYNCS 0x989680 ;  /* 0x009896800000895d */ /* 0x002fea0003900000 */
[----:B------:R-:W1:Y:S02]  /*9660*/  @!P0 SYNCS.PHASECHK.TRANS64 P0, [R6+URZ], R5 ;  /* 0x00000005060085a7 */ /* 0x000e64000800007f */
[----:B-1----:R-:W-:Y:S05]  /*9670*/  @!P0 BRA `(.L_x_162) ;  /* 0xfffffffc00f08947 */ /* 0x002fea000383ffff */
[----:B------:R-:W-:Y:S05]  /*9680*/  BRA `(.L_x_199) ;  /* 0xffffffec00807947 */ /* 0x000fea000383ffff */
.L_x_163:
[----:B0-----:R0:W1:Y:S02]  /*9690*/  SYNCS.PHASECHK.TRANS64.TRYWAIT P0, [R9+URZ], R4 ;  /* 0x00000004090075a7 */ /* 0x001064000800017f */
[----:B-1----:R-:W-:Y:S05]  /*96a0*/  @!P0 NANOSLEEP.SYNCS 0x989680 ;  /* 0x009896800000895d */ /* 0x002fea0003900000 */
[----:B------:R-:W1:Y:S02]  /*96b0*/  @!P0 SYNCS.PHASECHK.TRANS64 P0, [R9+URZ], R4 ;  /* 0x00000004090085a7 */ /* 0x000e64000800007f */
[----:B-1----:R-:W-:Y:S05]  /*96c0*/  @!P0 BRA `(.L_x_163) ;  /* 0xfffffffc00f08947 */ /* 0x002fea000383ffff */
[----:B------:R-:W-:Y:S05]  /*96d0*/  BRA `(.L_x_200) ;  /* 0xffffffec00907947 */ /* 0x000fea000383ffff */
.L_x_164:
[----:B0-----:R0:W1:Y:S02]  /*96e0*/  SYNCS.PHASECHK.TRANS64.TRYWAIT P0, [R6+URZ], R5 ;  /* 0x00000005060075a7 */ /* 0x001064000800017f */
[----:B-1----:R-:W-:Y:S05]  /*96f0*/  @!P0 NANOSLEEP.SYNCS 0x989680 ;  /* 0x009896800000895d */ /* 0x002fea0003900000 */
[----:B------:R-:W1:Y:S02]  /*9700*/  @!P0 SYNCS.PHASECHK.TRANS64 P0, [R6+URZ], R5 ;  /* 0x00000005060085a7 */ /* 0x000e64000800007f */
[----:B-1----:R-:W-:Y:S05]  /*9710*/  @!P0 BRA `(.L_x_164) ;  /* 0xfffffffc00f08947 */ /* 0x002fea000383ffff */
[----:B------:R-:W-:Y:S05]  /*9720*/  BRA `(.L_x_201) ;  /* 0xffffffec00a07947 */ /* 0x000fea000383ffff */
.L_x_165:
[----:B0-----:R0:W1:Y:S02]  /*9730*/  SYNCS.PHASECHK.TRANS64.TRYWAIT P0, [R9+URZ], R4 ;  /* 0x00000004090075a7 */ /* 0x001064000800017f */
[----:B-1----:R-:W-:Y:S05]  /*9740*/  @!P0 NANOSLEEP.SYNCS 0x989680 ;  /* 0x009896800000895d */ /* 0x002fea0003900000 */
[----:B------:R-:W1:Y:S02]  /*9750*/  @!P0 SYNCS.PHASECHK.TRANS64 P0, [R9+URZ], R4 ;  /* 0x00000004090085a7 */ /* 0x000e64000800007f */
[----:B-1----:R-:W-:Y:S05]  /*9760*/  @!P0 BRA `(.L_x_165) ;  /* 0xfffffffc00f08947 */ /* 0x002fea000383ffff */
[----:B------:R-:W-:Y:S05]  /*9770*/  BRA `(.L_x_202) ;  /* 0xffffffec00b07947 */ /* 0x000fea000383ffff */
.L_x_166:
[----:B0-----:R0:W1:Y:S02]  /*9780*/  SYNCS.PHASECHK.TRANS64.TRYWAIT P0, [R6+URZ], R5 ;  /* 0x00000005060075a7 */ /* 0x001064000800017f */
[----:B-1----:R-:W-:Y:S05]  /*9790*/  @!P0 NANOSLEEP.SYNCS 0x989680 ;  /* 0x009896800000895d */ /* 0x002fea0003900000 */
[----:B------:R-:W1:Y:S02]  /*97a0*/  @!P0 SYNCS.PHASECHK.TRANS64 P0, [R6+URZ], R5 ;  /* 0x00000005060085a7 */ /* 0x000e64000800007f */
[----:B-1----:R-:W-:Y:S05]  /*97b0*/  @!P0 BRA `(.L_x_166) ;  /* 0xfffffffc00f08947 */ /* 0x002fea000383ffff */
[----:B------:R-:W-:Y:S05]  /*97c0*/  BRA `(.L_x_203) ;  /* 0xffffffec00c07947 */ /* 0x000fea000383ffff */
.L_x_167:
[----:B0-----:R0:W1:Y:S02]  /*97d0*/  SYNCS.PHASECHK.TRANS64.TRYWAIT P0, [R9+URZ], R4 ;  /* 0x00000004090075a7 */ /* 0x001064000800017f */
[----:B-1----:R-:W-:Y:S05]  /*97e0*/  @!P0 NANOSLEEP.SYNCS 0x989680 ;  /* 0x009896800000895d */ /* 0x002fea0003900000 */
[----:B------:R-:W1:Y:S02]  /*97f0*/  @!P0 SYNCS.PHASECHK.TRANS64 P0, [R9+URZ], R4 ;  /* 0x00000004090085a7 */ /* 0x000e64000800007f */
[----:B-1----:R-:W-:Y:S05]  /*9800*/  @!P0 BRA `(.L_x_167) ;  /* 0xfffffffc00f08947 */ /* 0x002fea000383ffff */
[----:B------:R-:W-:Y:S05]  /*9810*/  BRA `(.L_x_204) ;  /* 0xffffffec00d07947 */ /* 0x000fea000383ffff */
.L_x_168:
[----:B0-----:R0:W1:Y:S02]  /*9820*/  SYNCS.PHASECHK.TRANS64.TRYWAIT P0, [R6+URZ], R5 ;  /* 0x00000005060075a7 */ /* 0x001064000800017f */
[----:B-1----:R-:W-:Y:S05]  /*9830*/  @!P0 NANOSLEEP.SYNCS 0x989680 ;  /* 0x009896800000895d */ /* 0x002fea0003900000 */
[----:B------:R-:W1:Y:S02]  /*9840*/  @!P0 SYNCS.PHASECHK.TRANS64 P0, [R6+URZ], R5 ;  /* 0x00000005060085a7 */ /* 0x000e64000800007f */
[----:B-1----:R-:W-:Y:S05]  /*9850*/  @!P0 BRA `(.L_x_168) ;  /* 0xfffffffc00f08947 */ /* 0x002fea000383ffff */
[----:B------:R-:W-:Y:S05]  /*9860*/  BRA `(.L_x_205) ;  /* 0xffffffec00e07947 */ /* 0x000fea000383ffff */
.L_x_169:
[----:B0-----:R0:W1:Y:S02]  /*9870*/  SYNCS.PHASECHK.TRANS64.TRYWAIT P0, [R9+URZ], R4 ;  /* 0x00000004090075a7 */ /* 0x001064000800017f */
[----:B-1----:R-:W-:Y:S05]  /*9880*/  @!P0 NANOSLEEP.SYNCS 0x989680 ;  /* 0x009896800000895d */ /* 0x002fea0003900000 */
[----:B------:R-:W1:Y:S02]  /*9890*/  @!P0 SYNCS.PHASECHK.TRANS64 P0, [R9+URZ], R4 ;  /* 0x00000004090085a7 */ /* 0x000e64000800007f */
[----:B-1----:R-:W-:Y:S05]  /*98a0*/  @!P0 BRA `(.L_x_169) ;  /* 0xfffffffc00f08947 */ /* 0x002fea000383ffff */
[----:B------:R-:W-:Y:S05]  /*98b0*/  BRA `(.L_x_206) ;  /* 0xffffffec00f07947 */ /* 0x000fea000383ffff */
.L_x_170:
[----:B0-----:R0:W1:Y:S02]  /*98c0*/  SYNCS.PHASECHK.TRANS64.TRYWAIT P0, [R6+URZ], R5 ;  /* 0x00000005060075a7 */ /* 0x001064000800017f */
[----:B-1----:R-:W-:Y:S05]  /*98d0*/  @!P0 NANOSLEEP.SYNCS 0x989680 ;  /* 0x009896800000895d */ /* 0x002fea0003900000 */
[----:B------:R-:W1:Y:S02]  /*98e0*/  @!P0 SYNCS.PHASECHK.TRANS64 P0, [R6+URZ], R5 ;  /* 0x00000005060085a7 */ /* 0x000e64000800007f */
[----:B-1----:R-:W-:Y:S05]  /*98f0*/  @!P0 BRA `(.L_x_170) ;  /* 0xfffffffc00f08947 */ /* 0x002fea000383ffff */
[----:B------:R-:W-:Y:S05]  /*9900*/  BRA `(.L_x_207) ;  /* 0xfffffff000007947 */ /* 0x000fea000383ffff */
.L_x_171:
[----:B0-----:R0:W1:Y:S02]  /*9910*/  SYNCS.PHASECHK.TRANS64.TRYWAIT P0, [R9+URZ], R4 ;  /* 0x00000004090075a7 */ /* 0x001064000800017f */
[----:B-1----:R-:W-:Y:S05]  /*9920*/  @!P0 NANOSLEEP.SYNCS 0x989680 ;  /* 0x009896800000895d */ /* 0x002fea0003900000 */
[----:B------:R-:W1:Y:S02]  /*9930*/  @!P0 SYNCS.PHASECHK.TRANS64 P0, [R9+URZ], R4 ;  /* 0x00000004090085a7 */ /* 0x000e64000800007f */
[----:B-1----:R-:W-:Y:S05]  /*9940*/  @!P0 BRA `(.L_x_171) ;  /* 0xfffffffc00f08947 */ /* 0x002fea000383ffff */
[----:B------:R-:W-:Y:S05]  /*9950*/  BRA `(.L_x_208) ;  /* 0xfffffff000107947 */ /* 0x000fea000383ffff */
.L_x_172:
[----:B0-----:R0:W1:Y:S02]  /*9960*/  SYNCS.PHASECHK.TRANS64.TRYWAIT P0, [R6+URZ], R5 ;  /* 0x00000005060075a7 */ /* 0x001064000800017f */
[----:B-1----:R-:W-:Y:S05]  /*9970*/  @!P0 NANOSLEEP.SYNCS 0x989680 ;  /* 0x009896800000895d */ /* 0x002fea0003900000 */
[----:B------:R-:W1:Y:S02]  /*9980*/  @!P0 SYNCS.PHASECHK.TRANS64 P0, [R6+URZ], R5 ;  /* 0x00000005060085a7 */ /* 0x000e64000800007f */
[----:B-1----:R-:W-:Y:S05]  /*9990*/  @!P0 BRA `(.L_x_172) ;  /* 0xfffffffc00f08947 */ /* 0x002fea000383ffff */
[----:B------:R-:W-:Y:S05]  /*99a0*/  BRA `(.L_x_209) ;  /* 0xfffffff000207947 */ /* 0x000fea000383ffff */
.L_x_173:
[----:B0-----:R0:W1:Y:S02]  /*99b0*/  SYNCS.PHASECHK.TRANS64.TRYWAIT P0, [R9+URZ], R4 ;  /* 0x00000004090075a7 */ /* 0x001064000800017f */
[----:B-1----:R-:W-:Y:S05]  /*99c0*/  @!P0 NANOSLEEP.SYNCS 0x989680 ;  /* 0x009896800000895d */ /* 0x002fea0003900000 */
[----:B------:R-:W1:Y:S02]  /*99d0*/  @!P0 SYNCS.PHASECHK.TRANS64 P0, [R9+URZ], R4 ;  /* 0x00000004090085a7 */ /* 0x000e64000800007f */
[----:B-1----:R-:W-:Y:S05]  /*99e0*/  @!P0 BRA `(.L_x_173) ;  /* 0xfffffffc00f08947 */ /* 0x002fea000383ffff */
[----:B------:R-:W-:Y:S05]  /*99f0*/  BRA `(.L_x_210) ;  /* 0xfffffff000307947 */ /* 0x000fea000383ffff */
.L_x_174:
[----:B0-----:R0:W1:Y:S02]  /*9a00*/  SYNCS.PHASECHK.TRANS64.TRYWAIT P0, [R6+URZ], R5 ;  /* 0x00000005060075a7 */ /* 0x001064000800017f */
[----:B-1----:R-:W-:Y:S05]  /*9a10*/  @!P0 NANOSLEEP.SYNCS 0x989680 ;  /* 0x009896800000895d */ /* 0x002fea0003900000 */
[----:B------:R-:W1:Y:S02]  /*9a20*/  @!P0 SYNCS.PHASECHK.TRANS64 P0, [R6+URZ], R5 ;  /* 0x00000005060085a7 */ /* 0x000e64000800007f */
[----:B-1----:R-:W-:Y:S05]  /*9a30*/  @!P0 BRA `(.L_x_174) ;  /* 0xfffffffc00f08947 */ /* 0x002fea000383ffff */
[----:B------:R-:W-:Y:S05]  /*9a40*/  BRA `(.L_x_211) ;  /* 0xfffffff000407947 */ /* 0x000fea000383ffff */
.L_x_175:
[----:B0-----:R0:W1:Y:S02]  /*9a50*/  SYNCS.PHASECHK.TRANS64.TRYWAIT P0, [R9+URZ], R4 ;  /* 0x00000004090075a7 */ /* 0x001064000800017f */
[----:B-1----:R-:W-:Y:S05]  /*9a60*/  @!P0 NANOSLEEP.SYNCS 0x989680 ;  /* 0x009896800000895d */ /* 0x002fea0003900000 */
[----:B------:R-:W1:Y:S02]  /*9a70*/  @!P0 SYNCS.PHASECHK.TRANS64 P0, [R9+URZ], R4 ;  /* 0x00000004090085a7 */ /* 0x000e64000800007f */
[----:B-1----:R-:W-:Y:S05]  /*9a80*/  @!P0 BRA `(.L_x_175) ;  /* 0xfffffffc00f08947 */ /* 0x002fea000383ffff */
[----:B------:R-:W-:Y:S05]  /*9a90*/  BRA `(.L_x_212) ;  /* 0xfffffff000507947 */ /* 0x000fea000383ffff */
.L_x_176:
[----:B0-----:R0:W1:Y:S02]  /*9aa0*/  SYNCS.PHASECHK.TRANS64.TRYWAIT P0, [R6+URZ], R5 ;  /* 0x00000005060075a7 */ /* 0x001064000800017f */
[----:B-1----:R-:W-:Y:S05]  /*9ab0*/  @!P0 NANOSLEEP.SYNCS 0x989680 ;  /* 0x009896800000895d */ /* 0x002fea0003900000 */
[----:B------:R-:W1:Y:S02]  /*9ac0*/  @!P0 SYNCS.PHASECHK.TRANS64 P0, [R6+URZ], R5 ;  /* 0x00000005060085a7 */ /* 0x000e64000800007f */
[----:B-1----:R-:W-:Y:S05]  /*9ad0*/  @!P0 BRA `(.L_x_176) ;  /* 0xfffffffc00f08947 */ /* 0x002fea000383ffff */
[----:B------:R-:W-:Y:S05]  /*9ae0*/  BRA `(.L_x_213) ;  /* 0xfffffff000607947 */ /* 0x000fea000383ffff */
.L_x_177:
[----:B0-----:R0:W1:Y:S02]  /*9af0*/  SYNCS.PHASECHK.TRANS64.TRYWAIT P0, [R9+URZ], R4 ;  /* 0x00000004090075a7 */ /* 0x001064000800017f */
[----:B-1----:R-:W-:Y:S05]  /*9b00*/  @!P0 NANOSLEEP.SYNCS 0x989680 ;  /* 0x009896800000895d */ /* 0x002fea0003900000 */
[----:B------:R-:W1:Y:S02]  /*9b10*/  @!P0 SYNCS.PHASECHK.TRANS64 P0, [R9+URZ], R4 ;  /* 0x00000004090085a7 */ /* 0x000e64000800007f */
[----:B-1----:R-:W-:Y:S05]  /*9b20*/  @!P0 BRA `(.L_x_177) ;  /* 0xfffffffc00f08947 */ /* 0x002fea000383ffff */
[----:B------:R-:W-:Y:S05]  /*9b30*/  BRA `(.L_x_214) ;  /* 0xfffffff000707947 */ /* 0x000fea000383ffff */
.L_x_178:
[----:B0-----:R0:W1:Y:S02]  /*9b40*/  SYNCS.PHASECHK.TRANS64.TRYWAIT P0, [R6+URZ], R5 ;  /* 0x00000005060075a7 */ /* 0x001064000800017f */
[----:B-1----:R-:W-:Y:S05]  /*9b50*/  @!P0 NANOSLEEP.SYNCS 0x989680 ;  /* 0x009896800000895d */ /* 0x002fea0003900000 */
[----:B------:R-:W1:Y:S02]  /*9b60*/  @!P0 SYNCS.PHASECHK.TRANS64 P0, [R6+URZ], R5 ;  /* 0x00000005060085a7 */ /* 0x000e64000800007f */
[----:B-1----:R-:W-:Y:S05]  /*9b70*/  @!P0 BRA `(.L_x_178) ;  /* 0xfffffffc00f08947 */ /* 0x002fea000383ffff */
[----:B------:R-:W-:Y:S05]  /*9b80*/  BRA `(.L_x_215) ;  /* 0xfffffff000807947 */ /* 0x000fea000383ffff */
.L_x_179:
[----:B0-----:R0:W1:Y:S02]  /*9b90*/  SYNCS.PHASECHK.TRANS64.TRYWAIT P0, [R9+URZ], R4 ;  /* 0x00000004090075a7 */ /* 0x001064000800017f */
[----:B-1----:R-:W-:Y:S05]  /*9ba0*/  @!P0 NANOSLEEP.SYNCS 0x989680 ;  /* 0x009896800000895d */ /* 0x002fea0003900000 */
[----:B------:R-:W1:Y:S02]  /*9bb0*/  @!P0 SYNCS.PHASECHK.TRANS64 P0, [R9+URZ], R4 ;  /* 0x00000004090085a7 */ /* 0x000e64000800007f */
[----:B-1----:R-:W-:Y:S05]  /*9bc0*/  @!P0 BRA `(.L_x_179) ;  /* 0xfffffffc00f08947 */ /* 0x002fea000383ffff */
[----:B------:R-:W-:Y:S05]  /*9bd0*/  BRA `(.L_x_216) ;  /* 0xfffffff000907947 */ /* 0x000fea000383ffff */
.L_x_180:
[----:B0-----:R0:W1:Y:S02]  /*9be0*/  SYNCS.PHASECHK.TRANS64.TRYWAIT P0, [R6+URZ], R5 ;  /* 0x00000005060075a7 */ /* 0x001064000800017f */
[----:B-1----:R-:W-:Y:S05]  /*9bf0*/  @!P0 NANOSLEEP.SYNCS 0x989680 ;  /* 0x009896800000895d */ /* 0x002fea0003900000 */
[----:B------:R-:W1:Y:S02]  /*9c00*/  @!P0 SYNCS.PHASECHK.TRANS64 P0, [R6+URZ], R5 ;  /* 0x00000005060085a7 */ /* 0x000e64000800007f */
[----:B-1----:R-:W-:Y:S05]  /*9c10*/  @!P0 BRA `(.L_x_180) ;  /* 0xfffffffc00f08947 */ /* 0x002fea000383ffff */
[----:B------:R-:W-:Y:S05]  /*9c20*/  BRA `(.L_x_217) ;  /* 0xfffffff000a07947 */ /* 0x000fea000383ffff */
.L_x_181:
[----:B0-----:R0:W1:Y:S02]  /*9c30*/  SYNCS.PHASECHK.TRANS64.TRYWAIT P0, [R9+URZ], R4 ;  /* 0x00000004090075a7 */ /* 0x001064000800017f */
[----:B-1----:R-:W-:Y:S05]  /*9c40*/  @!P0 NANOSLEEP.SYNCS 0x989680 ;  /* 0x009896800000895d */ /* 0x002fea0003900000 */
[----:B------:R-:W1:Y:S02]  /*9c50*/  @!P0 SYNCS.PHASECHK.TRANS64 P0, [R9+URZ], R4 ;  /* 0x00000004090085a7 */ /* 0x000e64000800007f */
[----:B-1----:R-:W-:Y:S05]  /*9c60*/  @!P0 BRA `(.L_x_181) ;  /* 0xfffffffc00f08947 */ /* 0x002fea000383ffff */
[----:B------:R-:W-:Y:S05]  /*9c70*/  BRA `(.L_x_218) ;  /* 0xfffffff000b07947 */ /* 0x000fea000383ffff */
.L_x_182:
[----:B0-----:R0:W1:Y:S02]  /*9c80*/  SYNCS.PHASECHK.TRANS64.TRYWAIT P0, [R6+URZ], R5 ;  /* 0x00000005060075a7 */ /* 0x001064000800017f */
[----:B-1----:R-:W-:Y:S05]  /*9c90*/  @!P0 NANOSLEEP.SYNCS 0x989680 ;  /* 0x009896800000895d */ /* 0x002fea0003900000 */
[----:B------:R-:W1:Y:S02]  /*9ca0*/  @!P0 SYNCS.PHASECHK.TRANS64 P0, [R6+URZ], R5 ;  /* 0x00000005060085a7 */ /* 0x000e64000800007f */
[----:B-1----:R-:W-:Y:S05]  /*9cb0*/  @!P0 BRA `(.L_x_182) ;  /* 0xfffffffc00f08947 */ /* 0x002fea000383ffff */
[----:B------:R-:W-:Y:S05]  /*9cc0*/  BRA `(.L_x_219) ;  /* 0xfffffff000c07947 */ /* 0x000fea000383ffff */
.L_x_183:
[----:B0-----:R0:W1:Y:S02]  /*9cd0*/  SYNCS.PHASECHK.TRANS64.TRYWAIT P0, [R9+URZ], R4 ;  /* 0x00000004090075a7 */ /* 0x001064000800017f */
[----:B-1----:R-:W-:Y:S05]  /*9ce0*/  @!P0 NANOSLEEP.SYNCS 0x989680 ;  /* 0x009896800000895d */ /* 0x002fea0003900000 */
[----:B------:R-:W1:Y:S02]  /*9cf0*/  @!P0 SYNCS.PHASECHK.TRANS64 P0, [R9+URZ], R4 ;  /* 0x00000004090085a7 */ /* 0x000e64000800007f */
[----:B-1----:R-:W-:Y:S05]  /*9d00*/  @!P0 BRA `(.L_x_183) ;  /* 0xfffffffc00f08947 */ /* 0x002fea000383ffff */
[----:B------:R-:W-:Y:S05]  /*9d10*/  BRA `(.L_x_220) ;  /* 0xfffffff000d07947 */ /* 0x000fea000383ffff */
.L_x_184:
[----:B0-----:R0:W1:Y:S02]  /*9d20*/  SYNCS.PHASECHK.TRANS64.TRYWAIT P0, [R6+URZ], R5 ;  /* 0x00000005060075a7 */ /* 0x001064000800017f */
[----:B-1----:R-:W-:Y:S05]  /*9d30*/  @!P0 NANOSLEEP.SYNCS 0x989680 ;  /* 0x009896800000895d */ /* 0x002fea0003900000 */
[----:B------:R-:W1:Y:S02]  /*9d40*/  @!P0 SYNCS.PHASECHK.TRANS64 P0, [R6+URZ], R5 ;  /* 0x00000005060085a7 */ /* 0x000e64000800007f */
[----:B-1----:R-:W-:Y:S05]  /*9d50*/  @!P0 BRA `(.L_x_184) ;  /* 0xfffffffc00f08947 */ /* 0x002fea000383ffff */
[----:B------:R-:W-:Y:S05]  /*9d60*/  BRA `(.L_x_221) ;  /* 0xfffffff000e07947 */ /* 0x000fea000383ffff */
.L_x_185:
[----:B0-----:R0:W1:Y:S02]  /*9d70*/  SYNCS.PHASECHK.TRANS64.TRYWAIT P0, [R9+URZ], R4 ;  /* 0x00000004090075a7 */ /* 0x001064000800017f */
[----:B-1----:R-:W-:Y:S05]  /*9d80*/  @!P0 NANOSLEEP.SYNCS 0x989680 ;  /* 0x009896800000895d */ /* 0x002fea0003900000 */
[----:B------:R-:W1:Y:S02]  /*9d90*/  @!P0 SYNCS.PHASECHK.TRANS64 P0, [R9+URZ], R4 ;  /* 0x00000004090085a7 */ /* 0x000e64000800007f */
[----:B-1----:R-:W-:Y:S05]  /*9da0*/  @!P0 BRA `(.L_x_185) ;  /* 0xfffffffc00f08947 */ /* 0x002fea000383ffff */
[----:B------:R-:W-:Y:S05]  /*9db0*/  BRA `(.L_x_222) ;  /* 0xfffffff000f07947 */ /* 0x000fea000383ffff */
.L_x_186:
[----:B0-----:R0:W1:Y:S02]  /*9dc0*/  SYNCS.PHASECHK.TRANS64.TRYWAIT P0, [R6+URZ], R5 ;  /* 0x00000005060075a7 */ /* 0x001064000800017f */
[----:B-1----:R-:W-:Y:S05]  /*9dd0*/  @!P0 NANOSLEEP.SYNCS 0x989680 ;  /* 0x009896800000895d */ /* 0x002fea0003900000 */
[----:B------:R-:W1:Y:S02]  /*9de0*/  @!P0 SYNCS.PHASECHK.TRANS64 P0, [R6+URZ], R5 ;  /* 0x00000005060085a7 */ /* 0x000e64000800007f */
[----:B-1----:R-:W-:Y:S05]  /*9df0*/  @!P0 BRA `(.L_x_186) ;  /* 0xfffffffc00f08947 */ /* 0x002fea000383ffff */
[----:B------:R-:W-:Y:S05]  /*9e00*/  BRA `(.L_x_223) ;  /* 0xfffffff400007947 */ /* 0x000fea000383ffff */
.L_x_187:
[----:B0-----:R0:W1:Y:S02]  /*9e10*/  SYNCS.PHASECHK.TRANS64.TRYWAIT P0, [R9+URZ], R4 ;  /* 0x00000004090075a7 */ /* 0x001064000800017f */
[----:B-1----:R-:W-:Y:S05]  /*9e20*/  @!P0 NANOSLEEP.SYNCS 0x989680 ;  /* 0x009896800000895d */ /* 0x002fea0003900000 */
[----:B------:R-:W1:Y:S02]  /*9e30*/  @!P0 SYNCS.PHASECHK.TRANS64 P0, [R9+URZ], R4 ;  /* 0x00000004090085a7 */ /* 0x000e64000800007f */
[----:B-1----:R-:W-:Y:S05]  /*9e40*/  @!P0 BRA `(.L_x_187) ;  /* 0xfffffffc00f08947 */ /* 0x002fea000383ffff */
[----:B------:R-:W-:Y:S05]  /*9e50*/  BRA `(.L_x_224) ;  /* 0xfffffff400107947 */ /* 0x000fea000383ffff */
.L_x_188:
[----:B0-----:R0:W1:Y:S02]  /*9e60*/  SYNCS.PHASECHK.TRANS64.TRYWAIT P0, [R6+URZ], R5 ;  /* 0x00000005060075a7 */ /* 0x001064000800017f */
[----:B-1----:R-:W-:Y:S05]  /*9e70*/  @!P0 NANOSLEEP.SYNCS 0x989680 ;  /* 0x009896800000895d */ /* 0x002fea0003900000 */
[----:B------:R-:W1:Y:S02]  /*9e80*/  @!P0 SYNCS.PHASECHK.TRANS64 P0, [R6+URZ], R5 ;  /* 0x00000005060085a7 */ /* 0x000e64000800007f */
[----:B-1----:R-:W-:Y:S05]  /*9e90*/  @!P0 BRA `(.L_x_188) ;  /* 0xfffffffc00f08947 */ /* 0x002fea000383ffff */
[----:B------:R-:W-:Y:S05]  /*9ea0*/  BRA `(.L_x_225) ;  /* 0xfffffff400187947 */ /* 0x000fea000383ffff */
.L_x_226:
[----:B------:R-:W-:-:S00]  /*9eb0*/  BRA `(.L_x_226) ;  /* 0xfffffffc00fc7947 */ /* 0x000fc0000383ffff */
[----:B------:R-:W-:-:S00]  /*9ec0*/  NOP ;  /* 0x0000000000007918 */ /* 0x000fc00000000000 */
        /* <DEDUP_REMOVED lines=11> */
.L_x_227:


//--------------------- .nv.shared._ZN7cutlass13device_kernelINS_4gemm6kernel13GemmUniversalIN4cute5tupleIJiiiiEEENS1_10collective13CollectiveMmaINS1_37MainloopSm90TmaGmmaWarpSpecializedFP8ILi30ENS5_IJNS4_1CILi2EEENSA_ILi1EEESC_EEENS1_35KernelTmaWarpSpecializedCooperativeEEENS5_IJNSA_ILi192EEENSA_ILi48EEENSA_ILi32EEEEEENS_12float_e4m3_tENS5_IJlSC_lEEESK_SL_NS4_8TiledMMAINS4_8MMA_AtomIJNS4_4SM904GMMA30MMA_64x16x32_F32E4M3E4M3_SS_TNILNSP_7ScaleInE1ELSR_1EEEEEENS4_6LayoutISD_NS5_IJSC_NSA_ILi0EEESV_EEEEENS5_IJNS4_10UnderscoreESY_SY_EEEEENS4_13SM90_TMA_LOADENS4_14ComposedLayoutINS4_7SwizzleILi1ELi4ELi3EEENS4_18smem_ptr_flag_bitsILi8EEENSU_INS5_IJNSA_ILi8EEESI_EEENS5_IJSI_SC_EEEEEEEvNS4_8identityENS4_23SM90_TMA_LOAD_MULTICASTES1B_vS1C_EENS_8epilogue10collective6detail29Sm90TmaWarpSpecializedAdapterINS1G_15DefaultEpilogueISK_SL_SL_NS1F_6thread17LinearCombinationISK_Li1EffLNS1K_9ScaleType4KindE0ELNS_15FloatRoundStyleE2ESK_EENS1_15EpilogueDefaultEEEEEvvEEEEvNT_6ParamsE --------------------------
	.section	.nv.shared._ZN7cutlass13device_kernelINS_4gemm6kernel13GemmUniversalIN4cute5tupleIJiiiiEEENS1_10collective13CollectiveMmaINS1_37MainloopSm90TmaGmmaWarpSpecializedFP8ILi30ENS5_IJNS4_1CILi2EEENSA_ILi1EEESC_EEENS1_35KernelTmaWarpSpecializedCooperativeEEENS5_IJNSA_ILi192EEENSA_ILi48EEENSA_ILi32EEEEEENS_12float_e4m3_tENS5_IJlSC_lEEESK_SL_NS4_8TiledMMAINS4_8MMA_AtomIJNS4_4SM904GMMA30MMA_64x16x32_F32E4M3E4M3_SS_TNILNSP_7ScaleInE1ELSR_1EEEEEENS4_6LayoutISD_NS5_IJSC_NSA_ILi0EEESV_EEEEENS5_IJNS4_10UnderscoreESY_SY_EEEEENS4_13SM90_TMA_LOADENS4_14ComposedLayoutINS4_7SwizzleILi1ELi4ELi3EEENS4_18smem_ptr_flag_bitsILi8EEENSU_INS5_IJNSA_ILi8EEESI_EEENS5_IJSI_SC_EEEEEEEvNS4_8identityENS4_23SM90_TMA_LOAD_MULTICASTES1B_vS1C_EENS_8epilogue10collective6detail29Sm90TmaWarpSpecializedAdapterINS1G_15DefaultEpilogueISK_SL_SL_NS1F_6thread17LinearCombinationISK_Li1EffLNS1K_9ScaleType4KindE0ELNS_15FloatRoundStyleE2ESK_EENS1_15EpilogueDefaultEEEEEvvEEEEvNT_6ParamsE,"aw",@nobits
	.sectionflags	@""
	.align	16
	.zero		1024


//--------------------- .nv.shared.reserved.0     --------------------------
	.section	.nv.shared.reserved.0,"aw",@nobits
	.weak		__nv_reservedSMEM_offset_0_alias
	.size		__nv_reservedSMEM_offset_0_alias, 0, 0
	.other		__nv_reservedSMEM_offset_0_alias,@"STO_CUDA_RESERVED_SHARED STV_DEFAULT"
__nv_reservedSMEM_offset_0_alias:
	.zero		0


//--------------------- .nv.global                --------------------------
	.section	.nv.global,"aw",@nobits
.nv.global:
	.type		_ZN40_INTERNAL_30657475_4_k_cu_5f78e649_145914cute1_E,@object
	.size		_ZN40_INTERNAL_30657475_4_k_cu_5f78e649_145914cute1_E,(_ZN40_INTERNAL_30657475_4_k_cu_5f78e649_145914cuda3std3__45__cpo6cbeginE - _ZN40_INTERNAL_30657475_4_k_cu_5f78e649_145914cute1_E)
_ZN40_INTERNAL_30657475_4_k_cu_5f78e649_145914cute1_E:
	.zero		1
	.type		_ZN40_INTERNAL_30657475_4_k_cu_5f78e649_145914cuda3std3__45__cpo6cbeginE,@object
	.size		_ZN40_INTERNAL_30657475_4_k_cu_5f78e649_145914cuda3std3__45__cpo6cbeginE,(_ZN40_INTERNAL_30657475_4_k_cu_5f78e649_145914cuda3std3__48in_placeE - _ZN40_INTERNAL_30657475_4_k_cu_5f78e649_145914cuda3std3__45__cpo6cbeginE)
_ZN40_INTERNAL_30657475_4_k_cu_5f78e649_145914cuda3std3__45__cpo6cbeginE:
	.zero		1
	.type		_ZN40_INTERNAL_30657475_4_k_cu_5f78e649_145914cuda3std3__48in_placeE,@object
	.size		_ZN40_INTERNAL_30657475_4_k_cu_5f78e649_145914cuda3std3__48in_placeE,(_ZN40_INTERNAL_30657475_4_k_cu_5f78e649_145914cuda3std6ranges3__45__cpo9iter_moveE - _ZN40_INTERNAL_30657475_4_k_cu_5f78e649_145914cuda3std3__48in_placeE)
_ZN40_INTERNAL_30657475_4_k_cu_5f78e649_145914cuda3std3__48in_placeE:
	.zero		1
	.type		_ZN40_INTERNAL_30657475_4_k_cu_5f78e649_145914cuda3std6ranges3__45__cpo9iter_moveE,@object
	.size		_ZN40_INTERNAL_30657475_4_k_cu_5f78e649_145914cuda3std6ranges3__45__cpo9iter_moveE,(_ZN40_INTERNAL_30657475_4_k_cu_5f78e649_145914cuda3std3__45__cpo5beginE - _ZN40_INTERNAL_30657475_4_k_cu_5f78e649_145914cuda3std6ranges3__45__cpo9iter_moveE)
_ZN40_INTERNAL_30657475_4_k_cu_5f78e649_145914cuda3std6ranges3__45__cpo9iter_moveE:
	.zero		1
	.type		_ZN40_INTERNAL_30657475_4_k_cu_5f78e649_145914cuda3std3__45__cpo5beginE,@object
	.size		_ZN40_INTERNAL_30657475_4_k_cu_5f78e649_145914cuda3std3__45__cpo5beginE,(_ZN40_INTERNAL_30657475_4_k_cu_5f78e649_145914cuda3std3__442_GLOBAL__N__30657475_4_k_cu_5f78e649_145916ignoreE - _ZN40_INTERNAL_30657475_4_k_cu_5f78e649_145914cuda3std3__45__cpo5beginE)
_ZN40_INTERNAL_30657475_4_k_cu_5f78e649_145914cuda3std3__45__cpo5beginE:
	.zero		1
	.type		_ZN40_INTERNAL_30657475_4_k_cu_5f78e649_145914cuda3std3__442_GLOBAL__N__30657475_4_k_cu_5f78e649_145916ignoreE,@object
	.size		_ZN40_INTERNAL_30657475_4_k_cu_5f78e649_145914cuda3std3__442_GLOBAL__N__30657475_4_k_cu_5f78e649_145916ignoreE,(_ZN40_INTERNAL_30657475_4_k_cu_5f78e649_145914cute7productE - _ZN40_INTERNAL_30657475_4_k_cu_5f78e649_145914cuda3std3__442_GLOBAL__N__30657475_4_k_cu_5f78e649_145916ignoreE)
_ZN40_INTERNAL_30657475_4_k_cu_5f78e649_145914cuda3std3__442_GLOBAL__N__30657475_4_k_cu_5f78e649_145916ignoreE:
	.zero		1
	.type		_ZN40_INTERNAL_30657475_4_k_cu_5f78e649_145914cute7productE,@object
	.size		_ZN40_INTERNAL_30657475_4_k_cu_5f78e649_145914cute7productE,(_ZN40_INTERNAL_30657475_4_k_cu_5f78e649_145914cuda3std3__45__cpo3endE - _ZN40_INTERNAL_30657475_4_k_cu_5f78e649_145914cute7productE)
_ZN40_INTERNAL_30657475_4_k_cu_5f78e649_145914cute7productE:
	.zero		1
	.type		_ZN40_INTERNAL_30657475_4_k_cu_5f78e649_145914cuda3std3__45__cpo3endE,@object
	.size		_ZN40_INTERNAL_30657475_4_k_cu_5f78e649_145914cuda3std3__45__cpo3endE,(_ZN40_INTERNAL_30657475_4_k_cu_5f78e649_145914cuda3std3__419piecewise_constructE - _ZN40_INTERNAL_30657475_4_k_cu_5f78e649_145914cuda3std3__45__cpo3endE)
_ZN40_INTERNAL_30657475_4_k_cu_5f78e649_145914cuda3std3__45__cpo3endE:
	.zero		1
	.type		_ZN40_INTERNAL_30657475_4_k_cu_5f78e649_145914cuda3std3__419piecewise_constructE,@object
	.size		_ZN40_INTERNAL_30657475_4_k_cu_5f78e649_145914cuda3std3__419piecewise_constructE,(_ZN40_INTERNAL_30657475_4_k_cu_5f78e649_145914cuda3std3__45__cpo4cendE - _ZN40_INTERNAL_30657475_4_k_cu_5f78e649_145914cuda3std3__419piecewise_constructE)
_ZN40_INTERNAL_30657475_4_k_cu_5f78e649_145914cuda3std3__419piecewise_constructE:
	.zero		1
	.type		_ZN40_INTERNAL_30657475_4_k_cu_5f78e649_145914cuda3std3__45__cpo4cendE,@object
	.size		_ZN40_INTERNAL_30657475_4_k_cu_5f78e649_145914cuda3std3__45__cpo4cendE,(_ZN40_INTERNAL_30657475_4_k_cu_5f78e649_145914cuda3std6ranges3__45__cpo4swapE - _ZN40_INTERNAL_30657475_4_k_cu_5f78e649_145914cuda3std3__45__cpo4cendE)
_ZN40_INTERNAL_30657475_4_k_cu_5f78e649_145914cuda3std3__45__cpo4cendE:
	.zero		1
	.type		_ZN40_INTERNAL_30657475_4_k_cu_5f78e649_145914cuda3std6ranges3__45__cpo4swapE,@object
	.size		_ZN40_INTERNAL_30657475_4_k_cu_5f78e649_145914cuda3std6ranges3__45__cpo4swapE,(.L_7 - _ZN40_INTERNAL_30657475_4_k_cu_5f78e649_145914cuda3std6ranges3__45__cpo4swapE)
_ZN40_INTERNAL_30657475_4_k_cu_5f78e649_145914cuda3std6ranges3__45__cpo4swapE:
	.zero		1
.L_7:


//--------------------- .nv.constant0._ZN7cutlass13device_kernelINS_4gemm6kernel13GemmUniversalIN4cute5tupleIJiiiiEEENS1_10collective13CollectiveMmaINS1_37MainloopSm90TmaGmmaWarpSpecializedFP8ILi30ENS5_IJNS4_1CILi2EEENSA_ILi1EEESC_EEENS1_35KernelTmaWarpSpecializedCooperativeEEENS5_IJNSA_ILi192EEENSA_ILi48EEENSA_ILi32EEEEEENS_12float_e4m3_tENS5_IJlSC_lEEESK_SL_NS4_8TiledMMAINS4_8MMA_AtomIJNS4_4SM904GMMA30MMA_64x16x32_F32E4M3E4M3_SS_TNILNSP_7ScaleInE1ELSR_1EEEEEENS4_6LayoutISD_NS5_IJSC_NSA_ILi0EEESV_EEEEENS5_IJNS4_10UnderscoreESY_SY_EEEEENS4_13SM90_TMA_LOADENS4_14ComposedLayoutINS4_7SwizzleILi1ELi4ELi3EEENS4_18smem_ptr_flag_bitsILi8EEENSU_INS5_IJNSA_ILi8EEESI_EEENS5_IJSI_SC_EEEEEEEvNS4_8identityENS4_23SM90_TMA_LOAD_MULTICASTES1B_vS1C_EENS_8epilogue10collective6detail29Sm90TmaWarpSpecializedAdapterINS1G_15DefaultEpilogueISK_SL_SL_NS1F_6thread17LinearCombinationISK_Li1EffLNS1K_9ScaleType4KindE0ELNS_15FloatRoundStyleE2ESK_EENS1_15EpilogueDefaultEEEEEvvEEEEvNT_6ParamsE --------------------------
	.section	.nv.constant0._ZN7cutlass13device_kernelINS_4gemm6kernel13GemmUniversalIN4cute5tupleIJiiiiEEENS1_10collective13CollectiveMmaINS1_37MainloopSm90TmaGmmaWarpSpecializedFP8ILi30ENS5_IJNS4_1CILi2EEENSA_ILi1EEESC_EEENS1_35KernelTmaWarpSpecializedCooperativeEEENS5_IJNSA_ILi192EEENSA_ILi48EEENSA_ILi32EEEEEENS_12float_e4m3_tENS5_IJlSC_lEEESK_SL_NS4_8TiledMMAINS4_8MMA_AtomIJNS4_4SM904GMMA30MMA_64x16x32_F32E4M3E4M3_SS_TNILNSP_7ScaleInE1ELSR_1EEEEEENS4_6LayoutISD_NS5_IJSC_NSA_ILi0EEESV_EEEEENS5_IJNS4_10UnderscoreESY_SY_EEEEENS4_13SM90_TMA_LOADENS4_14ComposedLayoutINS4_7SwizzleILi1ELi4ELi3EEENS4_18smem_ptr_flag_bitsILi8EEENSU_INS5_IJNSA_ILi8EEESI_EEENS5_IJSI_SC_EEEEEEEvNS4_8identityENS4_23SM90_TMA_LOAD_MULTICASTES1B_vS1C_EENS_8epilogue10collective6detail29Sm90TmaWarpSpecializedAdapterINS1G_15DefaultEpilogueISK_SL_SL_NS1F_6thread17LinearCombinationISK_Li1EffLNS1K_9ScaleType4KindE0ELNS_15FloatRoundStyleE2ESK_EENS1_15EpilogueDefaultEEEEEvvEEEEvNT_6ParamsE,"a",@progbits
	.sectionflags	@""
	.align	4
.nv.constant0._ZN7cutlass13device_kernelINS_4gemm6kernel13GemmUniversalIN4cute5tupleIJiiiiEEENS1_10collective13CollectiveMmaINS1_37MainloopSm90TmaGmmaWarpSpecializedFP8ILi30ENS5_IJNS4_1CILi2EEENSA_ILi1EEESC_EEENS1_35KernelTmaWarpSpecializedCooperativeEEENS5_IJNSA_ILi192EEENSA_ILi48EEENSA_ILi32EEEEEENS_12float_e4m3_tENS5_IJlSC_lEEESK_SL_NS4_8TiledMMAINS4_8MMA_AtomIJNS4_4SM904GMMA30MMA_64x16x32_F32E4M3E4M3_SS_TNILNSP_7ScaleInE1ELSR_1EEEEEENS4_6LayoutISD_NS5_IJSC_NSA_ILi0EEESV_EEEEENS5_IJNS4_10UnderscoreESY_SY_EEEEENS4_13SM90_TMA_LOADENS4_14ComposedLayoutINS4_7SwizzleILi1ELi4ELi3EEENS4_18smem_ptr_flag_bitsILi8EEENSU_INS5_IJNSA_ILi8EEESI_EEENS5_IJSI_SC_EEEEEEEvNS4_8identityENS4_23SM90_TMA_LOAD_MULTICASTES1B_vS1C_EENS_8epilogue10collective6detail29Sm90TmaWarpSpecializedAdapterINS1G_15DefaultEpilogueISK_SL_SL_NS1F_6thread17LinearCombinationISK_Li1EffLNS1K_9ScaleType4KindE0ELNS_15FloatRoundStyleE2ESK_EENS1_15EpilogueDefaultEEEEEvvEEEEvNT_6ParamsE:
	.zero		1664


//--------------------- SYMBOLS --------------------------

	.type		.nv.reservedSmem.offset0,@object
	.size		.nv.reservedSmem.offset0,0x4
